//
// Generated by NVIDIA NVVM Compiler
//
// Compiler Build ID: CL-36424714
// Cuda compilation tools, release 13.0, V13.0.88
// Based on NVVM 20.0.0
//

.version 9.0
.target sm_100
.address_size 64

	// .globl	_Z6warmupv
// _ZZ6matmulPKfS0_PfiiiE2SA has been demoted
// _ZZ6matmulPKfS0_PfiiiE2SB has been demoted

.visible .entry _Z6warmupv()
{


	ret;

}
	// .globl	_Z6matmulPKfS0_Pfiii
.visible .entry _Z6matmulPKfS0_Pfiii(
	.param .u64 .ptr .align 1 _Z6matmulPKfS0_Pfiii_param_0,
	.param .u64 .ptr .align 1 _Z6matmulPKfS0_Pfiii_param_1,
	.param .u64 .ptr .align 1 _Z6matmulPKfS0_Pfiii_param_2,
	.param .u32 _Z6matmulPKfS0_Pfiii_param_3,
	.param .u32 _Z6matmulPKfS0_Pfiii_param_4,
	.param .u32 _Z6matmulPKfS0_Pfiii_param_5
)
{
	.reg .pred 	%p<244>;
	.reg .b32 	%r<719>;
	.reg .b32 	%f<483>;
	.reg .b64 	%rd<62>;
	// demoted variable
	.shared .align 4 .b8 _ZZ6matmulPKfS0_PfiiiE2SA[16384];
	// demoted variable
	.shared .align 4 .b8 _ZZ6matmulPKfS0_PfiiiE2SB[16384];
	ld.param.u32 	%r35, [_Z6matmulPKfS0_Pfiii_param_5];
	setp.lt.s32 	%p1, %r35, 1;
	mov.f32 	%f291, 0f00000000;
	mov.f32 	%f292, %f291;
	mov.f32 	%f293, %f291;
	mov.f32 	%f294, %f291;
	mov.f32 	%f295, %f291;
	mov.f32 	%f296, %f291;
	mov.f32 	%f297, %f291;
	mov.f32 	%f298, %f291;
	mov.f32 	%f299, %f291;
	mov.f32 	%f300, %f291;
	mov.f32 	%f301, %f291;
	mov.f32 	%f302, %f291;
	mov.f32 	%f303, %f291;
	mov.f32 	%f304, %f291;
	mov.f32 	%f305, %f291;
	mov.f32 	%f306, %f291;
	mov.f32 	%f307, %f291;
	mov.f32 	%f308, %f291;
	mov.f32 	%f309, %f291;
	mov.f32 	%f310, %f291;
	mov.f32 	%f311, %f291;
	mov.f32 	%f312, %f291;
	mov.f32 	%f313, %f291;
	mov.f32 	%f314, %f291;
	mov.f32 	%f315, %f291;
	mov.f32 	%f316, %f291;
	mov.f32 	%f317, %f291;
	mov.f32 	%f318, %f291;
	mov.f32 	%f319, %f291;
	mov.f32 	%f320, %f291;
	mov.f32 	%f321, %f291;
	mov.f32 	%f322, %f291;
	mov.f32 	%f323, %f291;
	mov.f32 	%f324, %f291;
	mov.f32 	%f325, %f291;
	mov.f32 	%f326, %f291;
	mov.f32 	%f327, %f291;
	mov.f32 	%f328, %f291;
	mov.f32 	%f329, %f291;
	mov.f32 	%f330, %f291;
	mov.f32 	%f331, %f291;
	mov.f32 	%f332, %f291;
	mov.f32 	%f333, %f291;
	mov.f32 	%f334, %f291;
	mov.f32 	%f335, %f291;
	mov.f32 	%f336, %f291;
	mov.f32 	%f337, %f291;
	mov.f32 	%f338, %f291;
	mov.f32 	%f339, %f291;
	mov.f32 	%f340, %f291;
	mov.f32 	%f341, %f291;
	mov.f32 	%f342, %f291;
	mov.f32 	%f343, %f291;
	mov.f32 	%f344, %f291;
	mov.f32 	%f345, %f291;
	mov.f32 	%f346, %f291;
	mov.f32 	%f347, %f291;
	mov.f32 	%f348, %f291;
	mov.f32 	%f349, %f291;
	mov.f32 	%f350, %f291;
	mov.f32 	%f351, %f291;
	mov.f32 	%f352, %f291;
	mov.f32 	%f353, %f291;
	mov.f32 	%f354, %f291;
	@%p1 bra 	$L__BB1_53;
	mov.b32 	%r715, 0;
	mov.f32 	%f291, 0f00000000;
	mov.u32 	%r37, %ctaid.y;
	shl.b32 	%r38, %r37, 7;
	mov.u32 	%r39, %tid.y;
	add.s32 	%r40, %r38, %r39;
	mov.u32 	%r41, %tid.x;
	shl.b32 	%r44, %r41, 2;
	mov.u32 	%r45, _ZZ6matmulPKfS0_PfiiiE2SA;
	add.s32 	%r46, %r45, %r44;
	shl.b32 	%r49, %r39, 6;
	mov.u32 	%r716, %r715;
$L__BB1_2:
	ld.param.u32 	%r690, [_Z6matmulPKfS0_Pfiii_param_5];
	ld.param.u32 	%r546, [_Z6matmulPKfS0_Pfiii_param_3];
	setp.lt.s32 	%p2, %r40, %r546;
	add.s32 	%r43, %r716, %r41;
	setp.lt.s32 	%p3, %r43, %r690;
	shl.b32 	%r47, %r715, 13;
	add.s32 	%r48, %r46, %r47;
	and.pred  	%p4, %p2, %p3;
	add.s32 	%r3, %r48, %r49;
	@%p4 bra 	$L__BB1_3;
	bra.uni 	$L__BB1_4;
$L__BB1_3:
	ld.param.u32 	%r691, [_Z6matmulPKfS0_Pfiii_param_5];
	ld.param.u64 	%rd50, [_Z6matmulPKfS0_Pfiii_param_0];
	mov.u32 	%r51, %ctaid.y;
	shl.b32 	%r52, %r51, 7;
	mov.u32 	%r53, %tid.y;
	add.s32 	%r54, %r52, %r53;
	mov.u32 	%r55, %tid.x;
	add.s32 	%r56, %r716, %r55;
	mad.lo.s32 	%r57, %r54, %r691, %r56;
	cvta.to.global.u64 	%rd14, %rd50;
	mul.wide.s32 	%rd15, %r57, 4;
	add.s64 	%rd16, %rd14, %rd15;
	ld.global.f32 	%f259, [%rd16];
	shl.b32 	%r58, %r55, 2;
	mov.u32 	%r59, _ZZ6matmulPKfS0_PfiiiE2SA;
	add.s32 	%r60, %r59, %r58;
	add.s32 	%r62, %r60, %r47;
	shl.b32 	%r63, %r53, 6;
	add.s32 	%r64, %r62, %r63;
	st.shared.f32 	[%r64], %f259;
	bra.uni 	$L__BB1_5;
$L__BB1_4:
	mov.b32 	%r50, 0;
	st.shared.u32 	[%r3], %r50;
$L__BB1_5:
	ld.param.u32 	%r692, [_Z6matmulPKfS0_Pfiii_param_5];
	ld.param.u32 	%r547, [_Z6matmulPKfS0_Pfiii_param_3];
	mov.u32 	%r65, %tid.x;
	add.s32 	%r67, %r716, %r65;
	setp.lt.s32 	%p5, %r67, %r692;
	mov.u32 	%r68, %ctaid.y;
	shl.b32 	%r69, %r68, 7;
	mov.u32 	%r70, %tid.y;
	add.s32 	%r71, %r69, %r70;
	add.s32 	%r72, %r71, 16;
	setp.lt.s32 	%p6, %r72, %r547;
	and.pred  	%p7, %p6, %p5;
	@%p7 bra 	$L__BB1_7;
	shl.b32 	%r74, %r65, 2;
	mov.u32 	%r75, _ZZ6matmulPKfS0_PfiiiE2SA;
	add.s32 	%r76, %r75, %r74;
	add.s32 	%r78, %r76, %r47;
	shl.b32 	%r80, %r70, 6;
	add.s32 	%r81, %r78, %r80;
	mov.b32 	%r82, 0;
	st.shared.u32 	[%r81+1024], %r82;
	bra.uni 	$L__BB1_8;
$L__BB1_7:
	ld.param.u32 	%r693, [_Z6matmulPKfS0_Pfiii_param_5];
	ld.param.u64 	%rd51, [_Z6matmulPKfS0_Pfiii_param_0];
	shl.b32 	%r83, %r693, 4;
	mov.u32 	%r84, %ctaid.y;
	shl.b32 	%r85, %r84, 7;
	mov.u32 	%r86, %tid.y;
	add.s32 	%r87, %r85, %r86;
	mad.lo.s32 	%r88, %r87, %r693, %r83;
	add.s32 	%r90, %r716, %r65;
	add.s32 	%r91, %r88, %r90;
	cvta.to.global.u64 	%rd17, %rd51;
	mul.wide.s32 	%rd18, %r91, 4;
	add.s64 	%rd19, %rd17, %rd18;
	ld.global.f32 	%f260, [%rd19];
	shl.b32 	%r92, %r65, 2;
	mov.u32 	%r93, _ZZ6matmulPKfS0_PfiiiE2SA;
	add.s32 	%r94, %r93, %r92;
	shl.b32 	%r95, %r715, 13;
	add.s32 	%r96, %r94, %r95;
	shl.b32 	%r97, %r86, 6;
	add.s32 	%r98, %r96, %r97;
	st.shared.f32 	[%r98+1024], %f260;
$L__BB1_8:
	ld.param.u32 	%r694, [_Z6matmulPKfS0_Pfiii_param_5];
	ld.param.u32 	%r548, [_Z6matmulPKfS0_Pfiii_param_3];
	setp.lt.s32 	%p8, %r67, %r694;
	mov.u32 	%r102, %ctaid.y;
	shl.b32 	%r103, %r102, 7;
	mov.u32 	%r104, %tid.y;
	add.s32 	%r105, %r103, %r104;
	add.s32 	%r106, %r105, 32;
	setp.lt.s32 	%p9, %r106, %r548;
	and.pred  	%p10, %p9, %p8;
	@%p10 bra 	$L__BB1_10;
	shl.b32 	%r108, %r65, 2;
	mov.u32 	%r109, _ZZ6matmulPKfS0_PfiiiE2SA;
	add.s32 	%r110, %r109, %r108;
	shl.b32 	%r111, %r715, 13;
	add.s32 	%r112, %r110, %r111;
	shl.b32 	%r114, %r104, 6;
	add.s32 	%r115, %r112, %r114;
	mov.b32 	%r116, 0;
	st.shared.u32 	[%r115+2048], %r116;
	bra.uni 	$L__BB1_11;
$L__BB1_10:
	ld.param.u32 	%r695, [_Z6matmulPKfS0_Pfiii_param_5];
	ld.param.u64 	%rd52, [_Z6matmulPKfS0_Pfiii_param_0];
	shl.b32 	%r117, %r695, 5;
	mov.u32 	%r118, %ctaid.y;
	shl.b32 	%r119, %r118, 7;
	mov.u32 	%r120, %tid.y;
	add.s32 	%r121, %r119, %r120;
	mad.lo.s32 	%r122, %r121, %r695, %r117;
	add.s32 	%r124, %r716, %r65;
	add.s32 	%r125, %r122, %r124;
	cvta.to.global.u64 	%rd20, %rd52;
	mul.wide.s32 	%rd21, %r125, 4;
	add.s64 	%rd22, %rd20, %rd21;
	ld.global.f32 	%f261, [%rd22];
	shl.b32 	%r126, %r65, 2;
	mov.u32 	%r127, _ZZ6matmulPKfS0_PfiiiE2SA;
	add.s32 	%r128, %r127, %r126;
	shl.b32 	%r129, %r715, 13;
	add.s32 	%r130, %r128, %r129;
	shl.b32 	%r131, %r120, 6;
	add.s32 	%r132, %r130, %r131;
	st.shared.f32 	[%r132+2048], %f261;
$L__BB1_11:
	ld.param.u32 	%r696, [_Z6matmulPKfS0_Pfiii_param_5];
	ld.param.u32 	%r549, [_Z6matmulPKfS0_Pfiii_param_3];
	add.s32 	%r135, %r716, %r65;
	setp.lt.s32 	%p11, %r135, %r696;
	mov.u32 	%r138, %tid.y;
	add.s32 	%r139, %r103, %r138;
	add.s32 	%r140, %r139, 48;
	setp.lt.s32 	%p12, %r140, %r549;
	and.pred  	%p13, %p12, %p11;
	@%p13 bra 	$L__BB1_13;
	shl.b32 	%r142, %r65, 2;
	mov.u32 	%r143, _ZZ6matmulPKfS0_PfiiiE2SA;
	add.s32 	%r144, %r143, %r142;
	shl.b32 	%r145, %r715, 13;
	add.s32 	%r146, %r144, %r145;
	shl.b32 	%r148, %r138, 6;
	add.s32 	%r149, %r146, %r148;
	mov.b32 	%r150, 0;
	st.shared.u32 	[%r149+3072], %r150;
	bra.uni 	$L__BB1_14;
$L__BB1_13:
	ld.param.u32 	%r697, [_Z6matmulPKfS0_Pfiii_param_5];
	ld.param.u64 	%rd53, [_Z6matmulPKfS0_Pfiii_param_0];
	shl.b32 	%r151, %r697, 4;
	shl.b32 	%r152, %r697, 5;
	mov.u32 	%r153, %ctaid.y;
	shl.b32 	%r154, %r153, 7;
	mov.u32 	%r155, %tid.y;
	add.s32 	%r156, %r154, %r155;
	mad.lo.s32 	%r157, %r156, %r697, %r152;
	add.s32 	%r158, %r157, %r151;
	add.s32 	%r160, %r716, %r65;
	add.s32 	%r161, %r158, %r160;
	cvta.to.global.u64 	%rd23, %rd53;
	mul.wide.s32 	%rd24, %r161, 4;
	add.s64 	%rd25, %rd23, %rd24;
	ld.global.f32 	%f262, [%rd25];
	shl.b32 	%r162, %r65, 2;
	mov.u32 	%r163, _ZZ6matmulPKfS0_PfiiiE2SA;
	add.s32 	%r164, %r163, %r162;
	shl.b32 	%r165, %r715, 13;
	add.s32 	%r166, %r164, %r165;
	shl.b32 	%r167, %r155, 6;
	add.s32 	%r168, %r166, %r167;
	st.shared.f32 	[%r168+3072], %f262;
$L__BB1_14:
	ld.param.u32 	%r698, [_Z6matmulPKfS0_Pfiii_param_5];
	ld.param.u32 	%r550, [_Z6matmulPKfS0_Pfiii_param_3];
	setp.lt.s32 	%p14, %r135, %r698;
	mov.u32 	%r172, %ctaid.y;
	shl.b32 	%r173, %r172, 7;
	mov.u32 	%r174, %tid.y;
	add.s32 	%r175, %r173, %r174;
	add.s32 	%r176, %r175, 64;
	setp.lt.s32 	%p15, %r176, %r550;
	and.pred  	%p16, %p15, %p14;
	@%p16 bra 	$L__BB1_16;
	shl.b32 	%r178, %r65, 2;
	mov.u32 	%r179, _ZZ6matmulPKfS0_PfiiiE2SA;
	add.s32 	%r180, %r179, %r178;
	shl.b32 	%r181, %r715, 13;
	add.s32 	%r182, %r180, %r181;
	shl.b32 	%r184, %r174, 6;
	add.s32 	%r185, %r182, %r184;
	mov.b32 	%r186, 0;
	st.shared.u32 	[%r185+4096], %r186;
	bra.uni 	$L__BB1_17;
$L__BB1_16:
	ld.param.u32 	%r699, [_Z6matmulPKfS0_Pfiii_param_5];
	ld.param.u64 	%rd54, [_Z6matmulPKfS0_Pfiii_param_0];
	shl.b32 	%r187, %r699, 6;
	mov.u32 	%r188, %ctaid.y;
	shl.b32 	%r189, %r188, 7;
	mov.u32 	%r190, %tid.y;
	add.s32 	%r191, %r189, %r190;
	mad.lo.s32 	%r192, %r191, %r699, %r187;
	add.s32 	%r194, %r716, %r65;
	add.s32 	%r195, %r192, %r194;
	cvta.to.global.u64 	%rd26, %rd54;
	mul.wide.s32 	%rd27, %r195, 4;
	add.s64 	%rd28, %rd26, %rd27;
	ld.global.f32 	%f263, [%rd28];
	shl.b32 	%r196, %r65, 2;
	mov.u32 	%r197, _ZZ6matmulPKfS0_PfiiiE2SA;
	add.s32 	%r198, %r197, %r196;
	shl.b32 	%r199, %r715, 13;
	add.s32 	%r200, %r198, %r199;
	shl.b32 	%r201, %r190, 6;
	add.s32 	%r202, %r200, %r201;
	st.shared.f32 	[%r202+4096], %f263;
$L__BB1_17:
	ld.param.u32 	%r700, [_Z6matmulPKfS0_Pfiii_param_5];
	ld.param.u32 	%r551, [_Z6matmulPKfS0_Pfiii_param_3];
	add.s32 	%r205, %r716, %r65;
	setp.lt.s32 	%p17, %r205, %r700;
	mov.u32 	%r208, %tid.y;
	add.s32 	%r209, %r173, %r208;
	add.s32 	%r210, %r209, 80;
	setp.lt.s32 	%p18, %r210, %r551;
	and.pred  	%p19, %p18, %p17;
	@%p19 bra 	$L__BB1_19;
	shl.b32 	%r212, %r65, 2;
	mov.u32 	%r213, _ZZ6matmulPKfS0_PfiiiE2SA;
	add.s32 	%r214, %r213, %r212;
	shl.b32 	%r215, %r715, 13;
	add.s32 	%r216, %r214, %r215;
	shl.b32 	%r218, %r208, 6;
	add.s32 	%r219, %r216, %r218;
	mov.b32 	%r220, 0;
	st.shared.u32 	[%r219+5120], %r220;
	bra.uni 	$L__BB1_20;
$L__BB1_19:
	ld.param.u32 	%r701, [_Z6matmulPKfS0_Pfiii_param_5];
	ld.param.u64 	%rd55, [_Z6matmulPKfS0_Pfiii_param_0];
	shl.b32 	%r221, %r701, 4;
	shl.b32 	%r222, %r701, 6;
	mov.u32 	%r223, %ctaid.y;
	shl.b32 	%r224, %r223, 7;
	mov.u32 	%r225, %tid.y;
	add.s32 	%r226, %r224, %r225;
	mad.lo.s32 	%r227, %r226, %r701, %r222;
	add.s32 	%r228, %r227, %r221;
	add.s32 	%r230, %r716, %r65;
	add.s32 	%r231, %r228, %r230;
	cvta.to.global.u64 	%rd29, %rd55;
	mul.wide.s32 	%rd30, %r231, 4;
	add.s64 	%rd31, %rd29, %rd30;
	ld.global.f32 	%f264, [%rd31];
	shl.b32 	%r232, %r65, 2;
	mov.u32 	%r233, _ZZ6matmulPKfS0_PfiiiE2SA;
	add.s32 	%r234, %r233, %r232;
	shl.b32 	%r235, %r715, 13;
	add.s32 	%r236, %r234, %r235;
	shl.b32 	%r237, %r225, 6;
	add.s32 	%r238, %r236, %r237;
	st.shared.f32 	[%r238+5120], %f264;
$L__BB1_20:
	ld.param.u32 	%r702, [_Z6matmulPKfS0_Pfiii_param_5];
	ld.param.u32 	%r552, [_Z6matmulPKfS0_Pfiii_param_3];
	setp.lt.s32 	%p20, %r205, %r702;
	mov.u32 	%r242, %ctaid.y;
	shl.b32 	%r243, %r242, 7;
	mov.u32 	%r244, %tid.y;
	add.s32 	%r245, %r243, %r244;
	add.s32 	%r246, %r245, 96;
	setp.lt.s32 	%p21, %r246, %r552;
	and.pred  	%p22, %p21, %p20;
	@%p22 bra 	$L__BB1_22;
	shl.b32 	%r248, %r65, 2;
	mov.u32 	%r249, _ZZ6matmulPKfS0_PfiiiE2SA;
	add.s32 	%r250, %r249, %r248;
	shl.b32 	%r251, %r715, 13;
	add.s32 	%r252, %r250, %r251;
	shl.b32 	%r254, %r244, 6;
	add.s32 	%r255, %r252, %r254;
	mov.b32 	%r256, 0;
	st.shared.u32 	[%r255+6144], %r256;
	bra.uni 	$L__BB1_23;
$L__BB1_22:
	ld.param.u32 	%r703, [_Z6matmulPKfS0_Pfiii_param_5];
	ld.param.u64 	%rd56, [_Z6matmulPKfS0_Pfiii_param_0];
	shl.b32 	%r257, %r703, 5;
	shl.b32 	%r258, %r703, 6;
	mov.u32 	%r259, %ctaid.y;
	shl.b32 	%r260, %r259, 7;
	mov.u32 	%r261, %tid.y;
	add.s32 	%r262, %r260, %r261;
	mad.lo.s32 	%r263, %r262, %r703, %r258;
	add.s32 	%r264, %r257, %r263;
	add.s32 	%r266, %r716, %r65;
	add.s32 	%r267, %r264, %r266;
	cvta.to.global.u64 	%rd32, %rd56;
	mul.wide.s32 	%rd33, %r267, 4;
	add.s64 	%rd34, %rd32, %rd33;
	ld.global.f32 	%f265, [%rd34];
	shl.b32 	%r268, %r65, 2;
	mov.u32 	%r269, _ZZ6matmulPKfS0_PfiiiE2SA;
	add.s32 	%r270, %r269, %r268;
	shl.b32 	%r271, %r715, 13;
	add.s32 	%r272, %r270, %r271;
	shl.b32 	%r273, %r261, 6;
	add.s32 	%r274, %r272, %r273;
	st.shared.f32 	[%r274+6144], %f265;
$L__BB1_23:
	ld.param.u32 	%r704, [_Z6matmulPKfS0_Pfiii_param_5];
	ld.param.u32 	%r553, [_Z6matmulPKfS0_Pfiii_param_3];
	add.s32 	%r277, %r716, %r65;
	setp.lt.s32 	%p23, %r277, %r704;
	mov.u32 	%r280, %tid.y;
	add.s32 	%r281, %r243, %r280;
	add.s32 	%r282, %r281, 112;
	setp.lt.s32 	%p24, %r282, %r553;
	and.pred  	%p25, %p24, %p23;
	@%p25 bra 	$L__BB1_25;
	shl.b32 	%r284, %r65, 2;
	mov.u32 	%r285, _ZZ6matmulPKfS0_PfiiiE2SA;
	add.s32 	%r286, %r285, %r284;
	shl.b32 	%r287, %r715, 13;
	add.s32 	%r288, %r286, %r287;
	shl.b32 	%r290, %r280, 6;
	add.s32 	%r291, %r288, %r290;
	mov.b32 	%r292, 0;
	st.shared.u32 	[%r291+7168], %r292;
	bra.uni 	$L__BB1_26;
$L__BB1_25:
	ld.param.u32 	%r705, [_Z6matmulPKfS0_Pfiii_param_5];
	ld.param.u64 	%rd57, [_Z6matmulPKfS0_Pfiii_param_0];
	shl.b32 	%r293, %r705, 4;
	shl.b32 	%r294, %r705, 5;
	shl.b32 	%r295, %r705, 6;
	mov.u32 	%r296, %ctaid.y;
	shl.b32 	%r297, %r296, 7;
	mov.u32 	%r298, %tid.y;
	add.s32 	%r299, %r297, %r298;
	mad.lo.s32 	%r300, %r299, %r705, %r295;
	add.s32 	%r301, %r294, %r300;
	add.s32 	%r302, %r301, %r293;
	add.s32 	%r304, %r716, %r65;
	add.s32 	%r305, %r302, %r304;
	cvta.to.global.u64 	%rd35, %rd57;
	mul.wide.s32 	%rd36, %r305, 4;
	add.s64 	%rd37, %rd35, %rd36;
	ld.global.f32 	%f266, [%rd37];
	shl.b32 	%r306, %r65, 2;
	mov.u32 	%r307, _ZZ6matmulPKfS0_PfiiiE2SA;
	add.s32 	%r308, %r307, %r306;
	shl.b32 	%r309, %r715, 13;
	add.s32 	%r310, %r308, %r309;
	shl.b32 	%r311, %r298, 6;
	add.s32 	%r312, %r310, %r311;
	st.shared.f32 	[%r312+7168], %f266;
$L__BB1_26:
	ld.param.u32 	%r706, [_Z6matmulPKfS0_Pfiii_param_5];
	ld.param.u32 	%r618, [_Z6matmulPKfS0_Pfiii_param_4];
	ld.param.u64 	%rd58, [_Z6matmulPKfS0_Pfiii_param_1];
	mov.u32 	%r313, %ctaid.x;
	shl.b32 	%r314, %r313, 7;
	add.s32 	%r316, %r314, %r65;
	setp.ge.s32 	%p26, %r316, %r618;
	mov.u32 	%r317, %tid.y;
	add.s32 	%r318, %r716, %r317;
	setp.ge.s32 	%p27, %r318, %r706;
	mad.lo.s32 	%r319, %r318, %r618, %r316;
	cvta.to.global.u64 	%rd38, %rd58;
	mul.wide.s32 	%rd39, %r319, 4;
	add.s64 	%rd2, %rd38, %rd39;
	or.pred  	%p28, %p27, %p26;
	@%p28 bra 	$L__BB1_28;
	ld.global.f32 	%f267, [%rd2];
	shl.b32 	%r331, %r317, 9;
	mov.u32 	%r332, _ZZ6matmulPKfS0_PfiiiE2SB;
	add.s32 	%r333, %r332, %r331;
	shl.b32 	%r334, %r715, 13;
	add.s32 	%r335, %r333, %r334;
	mov.u32 	%r336, %tid.x;
	shl.b32 	%r337, %r336, 2;
	add.s32 	%r338, %r335, %r337;
	st.shared.f32 	[%r338], %f267;
	bra.uni 	$L__BB1_29;
$L__BB1_28:
	shl.b32 	%r321, %r317, 9;
	mov.u32 	%r322, _ZZ6matmulPKfS0_PfiiiE2SB;
	add.s32 	%r323, %r322, %r321;
	shl.b32 	%r324, %r715, 13;
	add.s32 	%r325, %r323, %r324;
	mov.u32 	%r326, %tid.x;
	shl.b32 	%r327, %r326, 2;
	add.s32 	%r328, %r325, %r327;
	mov.b32 	%r329, 0;
	st.shared.u32 	[%r328], %r329;
$L__BB1_29:
	ld.param.u32 	%r707, [_Z6matmulPKfS0_Pfiii_param_5];
	ld.param.u32 	%r619, [_Z6matmulPKfS0_Pfiii_param_4];
	setp.lt.s32 	%p29, %r318, %r707;
	mov.u32 	%r343, %tid.x;
	add.s32 	%r344, %r314, %r343;
	add.s32 	%r345, %r344, 16;
	setp.lt.s32 	%p30, %r345, %r619;
	and.pred  	%p31, %p29, %p30;
	@%p31 bra 	$L__BB1_31;
	shl.b32 	%r347, %r317, 9;
	mov.u32 	%r348, _ZZ6matmulPKfS0_PfiiiE2SB;
	add.s32 	%r349, %r348, %r347;
	shl.b32 	%r350, %r715, 13;
	add.s32 	%r351, %r349, %r350;
	shl.b32 	%r353, %r343, 2;
	add.s32 	%r354, %r351, %r353;
	mov.b32 	%r355, 0;
	st.shared.u32 	[%r354+64], %r355;
	bra.uni 	$L__BB1_32;
$L__BB1_31:
	ld.global.f32 	%f268, [%rd2+64];
	shl.b32 	%r357, %r317, 9;
	mov.u32 	%r358, _ZZ6matmulPKfS0_PfiiiE2SB;
	add.s32 	%r359, %r358, %r357;
	shl.b32 	%r360, %r715, 13;
	add.s32 	%r361, %r359, %r360;
	shl.b32 	%r363, %r343, 2;
	add.s32 	%r364, %r361, %r363;
	st.shared.f32 	[%r364+64], %f268;
$L__BB1_32:
	ld.param.u32 	%r708, [_Z6matmulPKfS0_Pfiii_param_5];
	ld.param.u32 	%r620, [_Z6matmulPKfS0_Pfiii_param_4];
	setp.lt.s32 	%p32, %r318, %r708;
	mov.u32 	%r367, %ctaid.x;
	shl.b32 	%r368, %r367, 7;
	add.s32 	%r370, %r368, %r343;
	add.s32 	%r371, %r370, 32;
	setp.lt.s32 	%p33, %r371, %r620;
	and.pred  	%p34, %p32, %p33;
	@%p34 bra 	$L__BB1_34;
	shl.b32 	%r373, %r317, 9;
	mov.u32 	%r374, _ZZ6matmulPKfS0_PfiiiE2SB;
	add.s32 	%r375, %r374, %r373;
	shl.b32 	%r376, %r715, 13;
	add.s32 	%r377, %r375, %r376;
	shl.b32 	%r379, %r343, 2;
	add.s32 	%r380, %r377, %r379;
	mov.b32 	%r381, 0;
	st.shared.u32 	[%r380+128], %r381;
	bra.uni 	$L__BB1_35;
$L__BB1_34:
	ld.global.f32 	%f269, [%rd2+128];
	shl.b32 	%r383, %r317, 9;
	mov.u32 	%r384, _ZZ6matmulPKfS0_PfiiiE2SB;
	add.s32 	%r385, %r384, %r383;
	shl.b32 	%r386, %r715, 13;
	add.s32 	%r387, %r385, %r386;
	mov.u32 	%r388, %tid.x;
	shl.b32 	%r389, %r388, 2;
	add.s32 	%r390, %r387, %r389;
	st.shared.f32 	[%r390+128], %f269;
$L__BB1_35:
	ld.param.u32 	%r709, [_Z6matmulPKfS0_Pfiii_param_5];
	ld.param.u32 	%r621, [_Z6matmulPKfS0_Pfiii_param_4];
	setp.lt.s32 	%p35, %r318, %r709;
	mov.u32 	%r395, %tid.x;
	add.s32 	%r396, %r368, %r395;
	add.s32 	%r397, %r396, 48;
	setp.lt.s32 	%p36, %r397, %r621;
	and.pred  	%p37, %p35, %p36;
	@%p37 bra 	$L__BB1_37;
	shl.b32 	%r399, %r317, 9;
	mov.u32 	%r400, _ZZ6matmulPKfS0_PfiiiE2SB;
	add.s32 	%r401, %r400, %r399;
	shl.b32 	%r402, %r715, 13;
	add.s32 	%r403, %r401, %r402;
	shl.b32 	%r405, %r395, 2;
	add.s32 	%r406, %r403, %r405;
	mov.b32 	%r407, 0;
	st.shared.u32 	[%r406+192], %r407;
	bra.uni 	$L__BB1_38;
$L__BB1_37:
	ld.global.f32 	%f270, [%rd2+192];
	shl.b32 	%r409, %r317, 9;
	mov.u32 	%r410, _ZZ6matmulPKfS0_PfiiiE2SB;
	add.s32 	%r411, %r410, %r409;
	shl.b32 	%r412, %r715, 13;
	add.s32 	%r413, %r411, %r412;
	shl.b32 	%r415, %r395, 2;
	add.s32 	%r416, %r413, %r415;
	st.shared.f32 	[%r416+192], %f270;
$L__BB1_38:
	ld.param.u32 	%r710, [_Z6matmulPKfS0_Pfiii_param_5];
	ld.param.u32 	%r622, [_Z6matmulPKfS0_Pfiii_param_4];
	setp.lt.s32 	%p38, %r318, %r710;
	mov.u32 	%r419, %ctaid.x;
	shl.b32 	%r420, %r419, 7;
	add.s32 	%r422, %r420, %r395;
	add.s32 	%r423, %r422, 64;
	setp.lt.s32 	%p39, %r423, %r622;
	and.pred  	%p40, %p38, %p39;
	@%p40 bra 	$L__BB1_40;
	shl.b32 	%r425, %r317, 9;
	mov.u32 	%r426, _ZZ6matmulPKfS0_PfiiiE2SB;
	add.s32 	%r427, %r426, %r425;
	shl.b32 	%r428, %r715, 13;
	add.s32 	%r429, %r427, %r428;
	shl.b32 	%r431, %r395, 2;
	add.s32 	%r432, %r429, %r431;
	mov.b32 	%r433, 0;
	st.shared.u32 	[%r432+256], %r433;
	bra.uni 	$L__BB1_41;
$L__BB1_40:
	ld.global.f32 	%f271, [%rd2+256];
	shl.b32 	%r435, %r317, 9;
	mov.u32 	%r436, _ZZ6matmulPKfS0_PfiiiE2SB;
	add.s32 	%r437, %r436, %r435;
	shl.b32 	%r438, %r715, 13;
	add.s32 	%r439, %r437, %r438;
	mov.u32 	%r440, %tid.x;
	shl.b32 	%r441, %r440, 2;
	add.s32 	%r442, %r439, %r441;
	st.shared.f32 	[%r442+256], %f271;
$L__BB1_41:
	ld.param.u32 	%r711, [_Z6matmulPKfS0_Pfiii_param_5];
	ld.param.u32 	%r623, [_Z6matmulPKfS0_Pfiii_param_4];
	setp.lt.s32 	%p41, %r318, %r711;
	mov.u32 	%r447, %tid.x;
	add.s32 	%r448, %r420, %r447;
	add.s32 	%r449, %r448, 80;
	setp.lt.s32 	%p42, %r449, %r623;
	and.pred  	%p43, %p41, %p42;
	@%p43 bra 	$L__BB1_43;
	shl.b32 	%r451, %r317, 9;
	mov.u32 	%r452, _ZZ6matmulPKfS0_PfiiiE2SB;
	add.s32 	%r453, %r452, %r451;
	shl.b32 	%r454, %r715, 13;
	add.s32 	%r455, %r453, %r454;
	shl.b32 	%r457, %r447, 2;
	add.s32 	%r458, %r455, %r457;
	mov.b32 	%r459, 0;
	st.shared.u32 	[%r458+320], %r459;
	bra.uni 	$L__BB1_44;
$L__BB1_43:
	ld.global.f32 	%f272, [%rd2+320];
	shl.b32 	%r461, %r317, 9;
	mov.u32 	%r462, _ZZ6matmulPKfS0_PfiiiE2SB;
	add.s32 	%r463, %r462, %r461;
	shl.b32 	%r464, %r715, 13;
	add.s32 	%r465, %r463, %r464;
	shl.b32 	%r467, %r447, 2;
	add.s32 	%r468, %r465, %r467;
	st.shared.f32 	[%r468+320], %f272;
$L__BB1_44:
	ld.param.u32 	%r712, [_Z6matmulPKfS0_Pfiii_param_5];
	ld.param.u32 	%r624, [_Z6matmulPKfS0_Pfiii_param_4];
	setp.lt.s32 	%p44, %r318, %r712;
	mov.u32 	%r471, %ctaid.x;
	shl.b32 	%r472, %r471, 7;
	add.s32 	%r474, %r472, %r447;
	add.s32 	%r475, %r474, 96;
	setp.lt.s32 	%p45, %r475, %r624;
	and.pred  	%p46, %p44, %p45;
	@%p46 bra 	$L__BB1_46;
	shl.b32 	%r477, %r317, 9;
	mov.u32 	%r478, _ZZ6matmulPKfS0_PfiiiE2SB;
	add.s32 	%r479, %r478, %r477;
	shl.b32 	%r480, %r715, 13;
	add.s32 	%r481, %r479, %r480;
	shl.b32 	%r483, %r447, 2;
	add.s32 	%r484, %r481, %r483;
	mov.b32 	%r485, 0;
	st.shared.u32 	[%r484+384], %r485;
	bra.uni 	$L__BB1_47;
$L__BB1_46:
	ld.global.f32 	%f273, [%rd2+384];
	shl.b32 	%r487, %r317, 9;
	mov.u32 	%r488, _ZZ6matmulPKfS0_PfiiiE2SB;
	add.s32 	%r489, %r488, %r487;
	shl.b32 	%r490, %r715, 13;
	add.s32 	%r491, %r489, %r490;
	mov.u32 	%r492, %tid.x;
	shl.b32 	%r493, %r492, 2;
	add.s32 	%r494, %r491, %r493;
	st.shared.f32 	[%r494+384], %f273;
$L__BB1_47:
	ld.param.u32 	%r713, [_Z6matmulPKfS0_Pfiii_param_5];
	ld.param.u32 	%r625, [_Z6matmulPKfS0_Pfiii_param_4];
	setp.lt.s32 	%p47, %r318, %r713;
	mov.u32 	%r499, %tid.x;
	add.s32 	%r500, %r472, %r499;
	add.s32 	%r501, %r500, 112;
	setp.lt.s32 	%p48, %r501, %r625;
	and.pred  	%p49, %p47, %p48;
	@%p49 bra 	$L__BB1_49;
	shl.b32 	%r503, %r317, 9;
	mov.u32 	%r504, _ZZ6matmulPKfS0_PfiiiE2SB;
	add.s32 	%r505, %r504, %r503;
	shl.b32 	%r506, %r715, 13;
	add.s32 	%r507, %r505, %r506;
	shl.b32 	%r509, %r499, 2;
	add.s32 	%r510, %r507, %r509;
	mov.b32 	%r511, 0;
	st.shared.u32 	[%r510+448], %r511;
	bra.uni 	$L__BB1_50;
$L__BB1_49:
	ld.global.f32 	%f274, [%rd2+448];
	shl.b32 	%r513, %r317, 9;
	mov.u32 	%r514, _ZZ6matmulPKfS0_PfiiiE2SB;
	add.s32 	%r515, %r514, %r513;
	shl.b32 	%r516, %r715, 13;
	add.s32 	%r517, %r515, %r516;
	shl.b32 	%r519, %r499, 2;
	add.s32 	%r520, %r517, %r519;
	st.shared.f32 	[%r520+448], %f274;
$L__BB1_50:
	bar.sync 	0;
	shl.b32 	%r522, %r715, 13;
	shl.b32 	%r524, %r317, 6;
	mov.u32 	%r525, _ZZ6matmulPKfS0_PfiiiE2SA;
	add.s32 	%r526, %r524, %r525;
	add.s32 	%r527, %r526, %r522;
	add.s32 	%r717, %r527, 4096;
	mov.b32 	%r718, 256;
$L__BB1_51:
	ld.shared.f32 	%f275, [%r717+-4096];
	ld.shared.f32 	%f276, [%r717+-3072];
	ld.shared.f32 	%f277, [%r717+-2048];
	ld.shared.f32 	%f278, [%r717+-1024];
	ld.shared.f32 	%f279, [%r717];
	ld.shared.f32 	%f280, [%r717+1024];
	ld.shared.f32 	%f281, [%r717+2048];
	ld.shared.f32 	%f282, [%r717+3072];
	mov.u32 	%r528, %tid.x;
	shl.b32 	%r529, %r528, 2;
	mov.u32 	%r530, _ZZ6matmulPKfS0_PfiiiE2SB;
	add.s32 	%r531, %r530, %r529;
	shl.b32 	%r532, %r715, 13;
	add.s32 	%r533, %r531, %r532;
	add.s32 	%r534, %r533, %r718;
	ld.shared.f32 	%f283, [%r534+-256];
	ld.shared.f32 	%f284, [%r534+-192];
	ld.shared.f32 	%f285, [%r534+-128];
	ld.shared.f32 	%f286, [%r534+-64];
	ld.shared.f32 	%f287, [%r534];
	ld.shared.f32 	%f288, [%r534+64];
	ld.shared.f32 	%f289, [%r534+128];
	ld.shared.f32 	%f290, [%r534+192];
	fma.rn.f32 	%f338, %f275, %f283, %f338;
	fma.rn.f32 	%f337, %f275, %f284, %f337;
	fma.rn.f32 	%f336, %f275, %f285, %f336;
	fma.rn.f32 	%f335, %f275, %f286, %f335;
	fma.rn.f32 	%f334, %f275, %f287, %f334;
	fma.rn.f32 	%f333, %f275, %f288, %f333;
	fma.rn.f32 	%f332, %f275, %f289, %f332;
	fma.rn.f32 	%f331, %f275, %f290, %f331;
	fma.rn.f32 	%f330, %f276, %f283, %f330;
	fma.rn.f32 	%f329, %f276, %f284, %f329;
	fma.rn.f32 	%f328, %f276, %f285, %f328;
	fma.rn.f32 	%f327, %f276, %f286, %f327;
	fma.rn.f32 	%f326, %f276, %f287, %f326;
	fma.rn.f32 	%f325, %f276, %f288, %f325;
	fma.rn.f32 	%f324, %f276, %f289, %f324;
	fma.rn.f32 	%f323, %f276, %f290, %f323;
	fma.rn.f32 	%f322, %f277, %f283, %f322;
	fma.rn.f32 	%f321, %f277, %f284, %f321;
	fma.rn.f32 	%f320, %f277, %f285, %f320;
	fma.rn.f32 	%f319, %f277, %f286, %f319;
	fma.rn.f32 	%f318, %f277, %f287, %f318;
	fma.rn.f32 	%f317, %f277, %f288, %f317;
	fma.rn.f32 	%f316, %f277, %f289, %f316;
	fma.rn.f32 	%f315, %f277, %f290, %f315;
	fma.rn.f32 	%f314, %f278, %f283, %f314;
	fma.rn.f32 	%f313, %f278, %f284, %f313;
	fma.rn.f32 	%f312, %f278, %f285, %f312;
	fma.rn.f32 	%f311, %f278, %f286, %f311;
	fma.rn.f32 	%f310, %f278, %f287, %f310;
	fma.rn.f32 	%f309, %f278, %f288, %f309;
	fma.rn.f32 	%f308, %f278, %f289, %f308;
	fma.rn.f32 	%f307, %f278, %f290, %f307;
	fma.rn.f32 	%f306, %f279, %f283, %f306;
	fma.rn.f32 	%f305, %f279, %f284, %f305;
	fma.rn.f32 	%f304, %f279, %f285, %f304;
	fma.rn.f32 	%f303, %f279, %f286, %f303;
	fma.rn.f32 	%f302, %f279, %f287, %f302;
	fma.rn.f32 	%f301, %f279, %f288, %f301;
	fma.rn.f32 	%f300, %f279, %f289, %f300;
	fma.rn.f32 	%f299, %f279, %f290, %f299;
	fma.rn.f32 	%f298, %f280, %f283, %f298;
	fma.rn.f32 	%f297, %f280, %f284, %f297;
	fma.rn.f32 	%f296, %f280, %f285, %f296;
	fma.rn.f32 	%f295, %f280, %f286, %f295;
	fma.rn.f32 	%f294, %f280, %f287, %f294;
	fma.rn.f32 	%f293, %f280, %f288, %f293;
	fma.rn.f32 	%f292, %f280, %f289, %f292;
	fma.rn.f32 	%f291, %f280, %f290, %f291;
	fma.rn.f32 	%f339, %f281, %f283, %f339;
	fma.rn.f32 	%f340, %f281, %f284, %f340;
	fma.rn.f32 	%f341, %f281, %f285, %f341;
	fma.rn.f32 	%f342, %f281, %f286, %f342;
	fma.rn.f32 	%f343, %f281, %f287, %f343;
	fma.rn.f32 	%f344, %f281, %f288, %f344;
	fma.rn.f32 	%f345, %f281, %f289, %f345;
	fma.rn.f32 	%f346, %f281, %f290, %f346;
	fma.rn.f32 	%f347, %f282, %f283, %f347;
	fma.rn.f32 	%f348, %f282, %f284, %f348;
	fma.rn.f32 	%f349, %f282, %f285, %f349;
	fma.rn.f32 	%f350, %f282, %f286, %f350;
	fma.rn.f32 	%f351, %f282, %f287, %f351;
	fma.rn.f32 	%f352, %f282, %f288, %f352;
	fma.rn.f32 	%f353, %f282, %f289, %f353;
	fma.rn.f32 	%f354, %f282, %f290, %f354;
	add.s32 	%r718, %r718, 512;
	add.s32 	%r717, %r717, 4;
	setp.ne.s32 	%p50, %r718, 8448;
	@%p50 bra 	$L__BB1_51;
	ld.param.u32 	%r714, [_Z6matmulPKfS0_Pfiii_param_5];
	xor.b32  	%r715, %r715, 1;
	add.s32 	%r716, %r716, 16;
	setp.lt.s32 	%p51, %r716, %r714;
	@%p51 bra 	$L__BB1_2;
$L__BB1_53:
	ld.param.u32 	%r626, [_Z6matmulPKfS0_Pfiii_param_4];
	ld.param.u32 	%r554, [_Z6matmulPKfS0_Pfiii_param_3];
	ld.param.u64 	%rd59, [_Z6matmulPKfS0_Pfiii_param_2];
	mov.u32 	%r535, %ctaid.y;
	shl.b32 	%r536, %r535, 7;
	mov.u32 	%r537, %tid.y;
	add.s32 	%r4, %r536, %r537;
	mov.u32 	%r538, %ctaid.x;
	shl.b32 	%r539, %r538, 7;
	mov.u32 	%r540, %tid.x;
	add.s32 	%r5, %r539, %r540;
	setp.lt.s32 	%p52, %r4, %r554;
	setp.lt.s32 	%p53, %r5, %r626;
	and.pred  	%p54, %p52, %p53;
	mad.lo.s32 	%r6, %r4, %r626, %r5;
	cvta.to.global.u64 	%rd40, %rd59;
	mul.wide.s32 	%rd41, %r6, 4;
	add.s64 	%rd1, %rd40, %rd41;
	@%p54 bra 	$L__BB1_54;
	bra.uni 	$L__BB1_55;
$L__BB1_54:
	st.global.f32 	[%rd1], %f338;
$L__BB1_55:
	ld.param.u32 	%r627, [_Z6matmulPKfS0_Pfiii_param_4];
	ld.param.u32 	%r555, [_Z6matmulPKfS0_Pfiii_param_3];
	setp.ge.s32 	%p55, %r4, %r555;
	add.s32 	%r14, %r5, 16;
	setp.ge.s32 	%p56, %r14, %r627;
	or.pred  	%p57, %p55, %p56;
	@%p57 bra 	$L__BB1_57;
	st.global.f32 	[%rd1+64], %f337;
$L__BB1_57:
	ld.param.u32 	%r628, [_Z6matmulPKfS0_Pfiii_param_4];
	ld.param.u32 	%r556, [_Z6matmulPKfS0_Pfiii_param_3];
	setp.ge.s32 	%p58, %r4, %r556;
	add.s32 	%r15, %r5, 32;
	setp.ge.s32 	%p59, %r15, %r628;
	or.pred  	%p60, %p58, %p59;
	@%p60 bra 	$L__BB1_59;
	st.global.f32 	[%rd1+128], %f336;
$L__BB1_59:
	ld.param.u32 	%r629, [_Z6matmulPKfS0_Pfiii_param_4];
	ld.param.u32 	%r557, [_Z6matmulPKfS0_Pfiii_param_3];
	setp.ge.s32 	%p61, %r4, %r557;
	add.s32 	%r16, %r5, 48;
	setp.ge.s32 	%p62, %r16, %r629;
	or.pred  	%p63, %p61, %p62;
	@%p63 bra 	$L__BB1_61;
	st.global.f32 	[%rd1+192], %f335;
$L__BB1_61:
	ld.param.u32 	%r630, [_Z6matmulPKfS0_Pfiii_param_4];
	ld.param.u32 	%r558, [_Z6matmulPKfS0_Pfiii_param_3];
	setp.ge.s32 	%p64, %r4, %r558;
	add.s32 	%r17, %r5, 64;
	setp.ge.s32 	%p65, %r17, %r630;
	or.pred  	%p66, %p64, %p65;
	@%p66 bra 	$L__BB1_63;
	st.global.f32 	[%rd1+256], %f334;
$L__BB1_63:
	ld.param.u32 	%r631, [_Z6matmulPKfS0_Pfiii_param_4];
	ld.param.u32 	%r559, [_Z6matmulPKfS0_Pfiii_param_3];
	setp.ge.s32 	%p67, %r4, %r559;
	add.s32 	%r18, %r5, 80;
	setp.ge.s32 	%p68, %r18, %r631;
	or.pred  	%p69, %p67, %p68;
	@%p69 bra 	$L__BB1_65;
	st.global.f32 	[%rd1+320], %f333;
$L__BB1_65:
	ld.param.u32 	%r632, [_Z6matmulPKfS0_Pfiii_param_4];
	ld.param.u32 	%r560, [_Z6matmulPKfS0_Pfiii_param_3];
	setp.ge.s32 	%p70, %r4, %r560;
	add.s32 	%r19, %r5, 96;
	setp.ge.s32 	%p71, %r19, %r632;
	or.pred  	%p72, %p70, %p71;
	@%p72 bra 	$L__BB1_67;
	st.global.f32 	[%rd1+384], %f332;
$L__BB1_67:
	ld.param.u32 	%r633, [_Z6matmulPKfS0_Pfiii_param_4];
	ld.param.u32 	%r561, [_Z6matmulPKfS0_Pfiii_param_3];
	setp.ge.s32 	%p73, %r4, %r561;
	add.s32 	%r20, %r5, 112;
	setp.ge.s32 	%p74, %r20, %r633;
	or.pred  	%p75, %p73, %p74;
	@%p75 bra 	$L__BB1_69;
	st.global.f32 	[%rd1+448], %f331;
$L__BB1_69:
	ld.param.u32 	%r634, [_Z6matmulPKfS0_Pfiii_param_4];
	ld.param.u32 	%r562, [_Z6matmulPKfS0_Pfiii_param_3];
	ld.param.u64 	%rd60, [_Z6matmulPKfS0_Pfiii_param_2];
	setp.ge.s32 	%p76, %r5, %r634;
	add.s32 	%r21, %r4, 16;
	setp.ge.s32 	%p77, %r21, %r562;
	shl.b32 	%r22, %r634, 4;
	add.s32 	%r541, %r6, %r22;
	cvta.to.global.u64 	%rd42, %rd60;
	mul.wide.s32 	%rd43, %r541, 4;
	add.s64 	%rd3, %rd42, %rd43;
	or.pred  	%p78, %p77, %p76;
	@%p78 bra 	$L__BB1_71;
	st.global.f32 	[%rd3], %f330;
$L__BB1_71:
	ld.param.u32 	%r635, [_Z6matmulPKfS0_Pfiii_param_4];
	ld.param.u32 	%r563, [_Z6matmulPKfS0_Pfiii_param_3];
	setp.ge.s32 	%p79, %r21, %r563;
	setp.ge.s32 	%p80, %r14, %r635;
	or.pred  	%p81, %p79, %p80;
	@%p81 bra 	$L__BB1_73;
	st.global.f32 	[%rd3+64], %f329;
$L__BB1_73:
	ld.param.u32 	%r636, [_Z6matmulPKfS0_Pfiii_param_4];
	ld.param.u32 	%r564, [_Z6matmulPKfS0_Pfiii_param_3];
	setp.ge.s32 	%p82, %r21, %r564;
	setp.ge.s32 	%p83, %r15, %r636;
	or.pred  	%p84, %p82, %p83;
	@%p84 bra 	$L__BB1_75;
	st.global.f32 	[%rd3+128], %f328;
$L__BB1_75:
	ld.param.u32 	%r637, [_Z6matmulPKfS0_Pfiii_param_4];
	ld.param.u32 	%r565, [_Z6matmulPKfS0_Pfiii_param_3];
	setp.ge.s32 	%p85, %r21, %r565;
	setp.ge.s32 	%p86, %r16, %r637;
	or.pred  	%p87, %p85, %p86;
	@%p87 bra 	$L__BB1_77;
	st.global.f32 	[%rd3+192], %f327;
$L__BB1_77:
	ld.param.u32 	%r638, [_Z6matmulPKfS0_Pfiii_param_4];
	ld.param.u32 	%r566, [_Z6matmulPKfS0_Pfiii_param_3];
	setp.ge.s32 	%p88, %r21, %r566;
	setp.ge.s32 	%p89, %r17, %r638;
	or.pred  	%p90, %p88, %p89;
	@%p90 bra 	$L__BB1_79;
	st.global.f32 	[%rd3+256], %f326;
$L__BB1_79:
	ld.param.u32 	%r639, [_Z6matmulPKfS0_Pfiii_param_4];
	ld.param.u32 	%r567, [_Z6matmulPKfS0_Pfiii_param_3];
	setp.ge.s32 	%p91, %r21, %r567;
	setp.ge.s32 	%p92, %r18, %r639;
	or.pred  	%p93, %p91, %p92;
	@%p93 bra 	$L__BB1_81;
	st.global.f32 	[%rd3+320], %f325;
$L__BB1_81:
	ld.param.u32 	%r640, [_Z6matmulPKfS0_Pfiii_param_4];
	ld.param.u32 	%r568, [_Z6matmulPKfS0_Pfiii_param_3];
	setp.ge.s32 	%p94, %r21, %r568;
	setp.ge.s32 	%p95, %r19, %r640;
	or.pred  	%p96, %p94, %p95;
	@%p96 bra 	$L__BB1_83;
	st.global.f32 	[%rd3+384], %f324;
$L__BB1_83:
	ld.param.u32 	%r641, [_Z6matmulPKfS0_Pfiii_param_4];
	ld.param.u32 	%r569, [_Z6matmulPKfS0_Pfiii_param_3];
	setp.ge.s32 	%p97, %r21, %r569;
	setp.ge.s32 	%p98, %r20, %r641;
	or.pred  	%p99, %p97, %p98;
	@%p99 bra 	$L__BB1_85;
	st.global.f32 	[%rd3+448], %f323;
$L__BB1_85:
	ld.param.u32 	%r642, [_Z6matmulPKfS0_Pfiii_param_4];
	ld.param.u32 	%r570, [_Z6matmulPKfS0_Pfiii_param_3];
	ld.param.u64 	%rd61, [_Z6matmulPKfS0_Pfiii_param_2];
	setp.ge.s32 	%p100, %r5, %r642;
	add.s32 	%r23, %r4, 32;
	setp.ge.s32 	%p101, %r23, %r570;
	shl.b32 	%r24, %r642, 5;
	add.s32 	%r25, %r6, %r24;
	cvta.to.global.u64 	%rd4, %rd61;
	mul.wide.s32 	%rd44, %r25, 4;
	add.s64 	%rd5, %rd4, %rd44;
	or.pred  	%p102, %p101, %p100;
	@%p102 bra 	$L__BB1_87;
	st.global.f32 	[%rd5], %f322;
$L__BB1_87:
	ld.param.u32 	%r643, [_Z6matmulPKfS0_Pfiii_param_4];
	ld.param.u32 	%r571, [_Z6matmulPKfS0_Pfiii_param_3];
	setp.ge.s32 	%p103, %r23, %r571;
	setp.ge.s32 	%p104, %r14, %r643;
	or.pred  	%p105, %p103, %p104;
	@%p105 bra 	$L__BB1_89;
	st.global.f32 	[%rd5+64], %f321;
$L__BB1_89:
	ld.param.u32 	%r644, [_Z6matmulPKfS0_Pfiii_param_4];
	ld.param.u32 	%r572, [_Z6matmulPKfS0_Pfiii_param_3];
	setp.ge.s32 	%p106, %r23, %r572;
	setp.ge.s32 	%p107, %r15, %r644;
	or.pred  	%p108, %p106, %p107;
	@%p108 bra 	$L__BB1_91;
	st.global.f32 	[%rd5+128], %f320;
$L__BB1_91:
	ld.param.u32 	%r645, [_Z6matmulPKfS0_Pfiii_param_4];
	ld.param.u32 	%r573, [_Z6matmulPKfS0_Pfiii_param_3];
	setp.ge.s32 	%p109, %r23, %r573;
	setp.ge.s32 	%p110, %r16, %r645;
	or.pred  	%p111, %p109, %p110;
	@%p111 bra 	$L__BB1_93;
	st.global.f32 	[%rd5+192], %f319;
$L__BB1_93:
	ld.param.u32 	%r646, [_Z6matmulPKfS0_Pfiii_param_4];
	ld.param.u32 	%r574, [_Z6matmulPKfS0_Pfiii_param_3];
	setp.ge.s32 	%p112, %r23, %r574;
	setp.ge.s32 	%p113, %r17, %r646;
	or.pred  	%p114, %p112, %p113;
	@%p114 bra 	$L__BB1_95;
	st.global.f32 	[%rd5+256], %f318;
$L__BB1_95:
	ld.param.u32 	%r647, [_Z6matmulPKfS0_Pfiii_param_4];
	ld.param.u32 	%r575, [_Z6matmulPKfS0_Pfiii_param_3];
	setp.ge.s32 	%p115, %r23, %r575;
	setp.ge.s32 	%p116, %r18, %r647;
	or.pred  	%p117, %p115, %p116;
	@%p117 bra 	$L__BB1_97;
	st.global.f32 	[%rd5+320], %f317;
$L__BB1_97:
	ld.param.u32 	%r648, [_Z6matmulPKfS0_Pfiii_param_4];
	ld.param.u32 	%r576, [_Z6matmulPKfS0_Pfiii_param_3];
	setp.ge.s32 	%p118, %r23, %r576;
	setp.ge.s32 	%p119, %r19, %r648;
	or.pred  	%p120, %p118, %p119;
	@%p120 bra 	$L__BB1_99;
	st.global.f32 	[%rd5+384], %f316;
$L__BB1_99:
	ld.param.u32 	%r649, [_Z6matmulPKfS0_Pfiii_param_4];
	ld.param.u32 	%r577, [_Z6matmulPKfS0_Pfiii_param_3];
	setp.ge.s32 	%p121, %r23, %r577;
	setp.ge.s32 	%p122, %r20, %r649;
	or.pred  	%p123, %p121, %p122;
	@%p123 bra 	$L__BB1_101;
	st.global.f32 	[%rd5+448], %f315;
$L__BB1_101:
	ld.param.u32 	%r650, [_Z6matmulPKfS0_Pfiii_param_4];
	ld.param.u32 	%r578, [_Z6matmulPKfS0_Pfiii_param_3];
	setp.ge.s32 	%p124, %r5, %r650;
	add.s32 	%r26, %r4, 48;
	setp.ge.s32 	%p125, %r26, %r578;
	add.s32 	%r542, %r25, %r22;
	mul.wide.s32 	%rd45, %r542, 4;
	add.s64 	%rd6, %rd4, %rd45;
	or.pred  	%p126, %p125, %p124;
	@%p126 bra 	$L__BB1_103;
	st.global.f32 	[%rd6], %f314;
$L__BB1_103:
	ld.param.u32 	%r651, [_Z6matmulPKfS0_Pfiii_param_4];
	ld.param.u32 	%r579, [_Z6matmulPKfS0_Pfiii_param_3];
	setp.ge.s32 	%p127, %r26, %r579;
	setp.ge.s32 	%p128, %r14, %r651;
	or.pred  	%p129, %p127, %p128;
	@%p129 bra 	$L__BB1_105;
	st.global.f32 	[%rd6+64], %f313;
$L__BB1_105:
	ld.param.u32 	%r652, [_Z6matmulPKfS0_Pfiii_param_4];
	ld.param.u32 	%r580, [_Z6matmulPKfS0_Pfiii_param_3];
	setp.ge.s32 	%p130, %r26, %r580;
	setp.ge.s32 	%p131, %r15, %r652;
	or.pred  	%p132, %p130, %p131;
	@%p132 bra 	$L__BB1_107;
	st.global.f32 	[%rd6+128], %f312;
$L__BB1_107:
	ld.param.u32 	%r653, [_Z6matmulPKfS0_Pfiii_param_4];
	ld.param.u32 	%r581, [_Z6matmulPKfS0_Pfiii_param_3];
	setp.ge.s32 	%p133, %r26, %r581;
	setp.ge.s32 	%p134, %r16, %r653;
	or.pred  	%p135, %p133, %p134;
	@%p135 bra 	$L__BB1_109;
	st.global.f32 	[%rd6+192], %f311;
$L__BB1_109:
	ld.param.u32 	%r654, [_Z6matmulPKfS0_Pfiii_param_4];
	ld.param.u32 	%r582, [_Z6matmulPKfS0_Pfiii_param_3];
	setp.ge.s32 	%p136, %r26, %r582;
	setp.ge.s32 	%p137, %r17, %r654;
	or.pred  	%p138, %p136, %p137;
	@%p138 bra 	$L__BB1_111;
	st.global.f32 	[%rd6+256], %f310;
$L__BB1_111:
	ld.param.u32 	%r655, [_Z6matmulPKfS0_Pfiii_param_4];
	ld.param.u32 	%r583, [_Z6matmulPKfS0_Pfiii_param_3];
	setp.ge.s32 	%p139, %r26, %r583;
	setp.ge.s32 	%p140, %r18, %r655;
	or.pred  	%p141, %p139, %p140;
	@%p141 bra 	$L__BB1_113;
	st.global.f32 	[%rd6+320], %f309;
$L__BB1_113:
	ld.param.u32 	%r656, [_Z6matmulPKfS0_Pfiii_param_4];
	ld.param.u32 	%r584, [_Z6matmulPKfS0_Pfiii_param_3];
	setp.ge.s32 	%p142, %r26, %r584;
	setp.ge.s32 	%p143, %r19, %r656;
	or.pred  	%p144, %p142, %p143;
	@%p144 bra 	$L__BB1_115;
	st.global.f32 	[%rd6+384], %f308;
$L__BB1_115:
	ld.param.u32 	%r657, [_Z6matmulPKfS0_Pfiii_param_4];
	ld.param.u32 	%r585, [_Z6matmulPKfS0_Pfiii_param_3];
	setp.ge.s32 	%p145, %r26, %r585;
	setp.ge.s32 	%p146, %r20, %r657;
	or.pred  	%p147, %p145, %p146;
	@%p147 bra 	$L__BB1_117;
	st.global.f32 	[%rd6+448], %f307;
$L__BB1_117:
	ld.param.u32 	%r658, [_Z6matmulPKfS0_Pfiii_param_4];
	ld.param.u32 	%r586, [_Z6matmulPKfS0_Pfiii_param_3];
	setp.ge.s32 	%p148, %r5, %r658;
	add.s32 	%r27, %r4, 64;
	setp.ge.s32 	%p149, %r27, %r586;
	shl.b32 	%r543, %r658, 6;
	add.s32 	%r28, %r6, %r543;
	mul.wide.s32 	%rd46, %r28, 4;
	add.s64 	%rd7, %rd4, %rd46;
	or.pred  	%p150, %p149, %p148;
	@%p150 bra 	$L__BB1_119;
	st.global.f32 	[%rd7], %f306;
$L__BB1_119:
	ld.param.u32 	%r659, [_Z6matmulPKfS0_Pfiii_param_4];
	ld.param.u32 	%r587, [_Z6matmulPKfS0_Pfiii_param_3];
	setp.ge.s32 	%p151, %r27, %r587;
	setp.ge.s32 	%p152, %r14, %r659;
	or.pred  	%p153, %p151, %p152;
	@%p153 bra 	$L__BB1_121;
	st.global.f32 	[%rd7+64], %f305;
$L__BB1_121:
	ld.param.u32 	%r660, [_Z6matmulPKfS0_Pfiii_param_4];
	ld.param.u32 	%r588, [_Z6matmulPKfS0_Pfiii_param_3];
	setp.ge.s32 	%p154, %r27, %r588;
	setp.ge.s32 	%p155, %r15, %r660;
	or.pred  	%p156, %p154, %p155;
	@%p156 bra 	$L__BB1_123;
	st.global.f32 	[%rd7+128], %f304;
$L__BB1_123:
	ld.param.u32 	%r661, [_Z6matmulPKfS0_Pfiii_param_4];
	ld.param.u32 	%r589, [_Z6matmulPKfS0_Pfiii_param_3];
	setp.ge.s32 	%p157, %r27, %r589;
	setp.ge.s32 	%p158, %r16, %r661;
	or.pred  	%p159, %p157, %p158;
	@%p159 bra 	$L__BB1_125;
	st.global.f32 	[%rd7+192], %f303;
$L__BB1_125:
	ld.param.u32 	%r662, [_Z6matmulPKfS0_Pfiii_param_4];
	ld.param.u32 	%r590, [_Z6matmulPKfS0_Pfiii_param_3];
	setp.ge.s32 	%p160, %r27, %r590;
	setp.ge.s32 	%p161, %r17, %r662;
	or.pred  	%p162, %p160, %p161;
	@%p162 bra 	$L__BB1_127;
	st.global.f32 	[%rd7+256], %f302;
$L__BB1_127:
	ld.param.u32 	%r663, [_Z6matmulPKfS0_Pfiii_param_4];
	ld.param.u32 	%r591, [_Z6matmulPKfS0_Pfiii_param_3];
	setp.ge.s32 	%p163, %r27, %r591;
	setp.ge.s32 	%p164, %r18, %r663;
	or.pred  	%p165, %p163, %p164;
	@%p165 bra 	$L__BB1_129;
	st.global.f32 	[%rd7+320], %f301;
$L__BB1_129:
	ld.param.u32 	%r664, [_Z6matmulPKfS0_Pfiii_param_4];
	ld.param.u32 	%r592, [_Z6matmulPKfS0_Pfiii_param_3];
	setp.ge.s32 	%p166, %r27, %r592;
	setp.ge.s32 	%p167, %r19, %r664;
	or.pred  	%p168, %p166, %p167;
	@%p168 bra 	$L__BB1_131;
	st.global.f32 	[%rd7+384], %f300;
$L__BB1_131:
	ld.param.u32 	%r665, [_Z6matmulPKfS0_Pfiii_param_4];
	ld.param.u32 	%r593, [_Z6matmulPKfS0_Pfiii_param_3];
	setp.ge.s32 	%p169, %r27, %r593;
	setp.ge.s32 	%p170, %r20, %r665;
	or.pred  	%p171, %p169, %p170;
	@%p171 bra 	$L__BB1_133;
	st.global.f32 	[%rd7+448], %f299;
$L__BB1_133:
	ld.param.u32 	%r666, [_Z6matmulPKfS0_Pfiii_param_4];
	ld.param.u32 	%r594, [_Z6matmulPKfS0_Pfiii_param_3];
	setp.ge.s32 	%p172, %r5, %r666;
	add.s32 	%r29, %r4, 80;
	setp.ge.s32 	%p173, %r29, %r594;
	add.s32 	%r544, %r28, %r22;
	mul.wide.s32 	%rd47, %r544, 4;
	add.s64 	%rd8, %rd4, %rd47;
	or.pred  	%p174, %p173, %p172;
	@%p174 bra 	$L__BB1_135;
	st.global.f32 	[%rd8], %f298;
$L__BB1_135:
	ld.param.u32 	%r667, [_Z6matmulPKfS0_Pfiii_param_4];
	ld.param.u32 	%r595, [_Z6matmulPKfS0_Pfiii_param_3];
	setp.ge.s32 	%p175, %r29, %r595;
	setp.ge.s32 	%p176, %r14, %r667;
	or.pred  	%p177, %p175, %p176;
	@%p177 bra 	$L__BB1_137;
	st.global.f32 	[%rd8+64], %f297;
$L__BB1_137:
	ld.param.u32 	%r668, [_Z6matmulPKfS0_Pfiii_param_4];
	ld.param.u32 	%r596, [_Z6matmulPKfS0_Pfiii_param_3];
	setp.ge.s32 	%p178, %r29, %r596;
	setp.ge.s32 	%p179, %r15, %r668;
	or.pred  	%p180, %p178, %p179;
	@%p180 bra 	$L__BB1_139;
	st.global.f32 	[%rd8+128], %f296;
$L__BB1_139:
	ld.param.u32 	%r669, [_Z6matmulPKfS0_Pfiii_param_4];
	ld.param.u32 	%r597, [_Z6matmulPKfS0_Pfiii_param_3];
	setp.ge.s32 	%p181, %r29, %r597;
	setp.ge.s32 	%p182, %r16, %r669;
	or.pred  	%p183, %p181, %p182;
	@%p183 bra 	$L__BB1_141;
	st.global.f32 	[%rd8+192], %f295;
$L__BB1_141:
	ld.param.u32 	%r670, [_Z6matmulPKfS0_Pfiii_param_4];
	ld.param.u32 	%r598, [_Z6matmulPKfS0_Pfiii_param_3];
	setp.ge.s32 	%p184, %r29, %r598;
	setp.ge.s32 	%p185, %r17, %r670;
	or.pred  	%p186, %p184, %p185;
	@%p186 bra 	$L__BB1_143;
	st.global.f32 	[%rd8+256], %f294;
$L__BB1_143:
	ld.param.u32 	%r671, [_Z6matmulPKfS0_Pfiii_param_4];
	ld.param.u32 	%r599, [_Z6matmulPKfS0_Pfiii_param_3];
	setp.ge.s32 	%p187, %r29, %r599;
	setp.ge.s32 	%p188, %r18, %r671;
	or.pred  	%p189, %p187, %p188;
	@%p189 bra 	$L__BB1_145;
	st.global.f32 	[%rd8+320], %f293;
$L__BB1_145:
	ld.param.u32 	%r672, [_Z6matmulPKfS0_Pfiii_param_4];
	ld.param.u32 	%r600, [_Z6matmulPKfS0_Pfiii_param_3];
	setp.ge.s32 	%p190, %r29, %r600;
	setp.ge.s32 	%p191, %r19, %r672;
	or.pred  	%p192, %p190, %p191;
	@%p192 bra 	$L__BB1_147;
	st.global.f32 	[%rd8+384], %f292;
$L__BB1_147:
	ld.param.u32 	%r673, [_Z6matmulPKfS0_Pfiii_param_4];
	ld.param.u32 	%r601, [_Z6matmulPKfS0_Pfiii_param_3];
	setp.ge.s32 	%p193, %r29, %r601;
	setp.ge.s32 	%p194, %r20, %r673;
	or.pred  	%p195, %p193, %p194;
	@%p195 bra 	$L__BB1_149;
	st.global.f32 	[%rd8+448], %f291;
$L__BB1_149:
	ld.param.u32 	%r674, [_Z6matmulPKfS0_Pfiii_param_4];
	ld.param.u32 	%r602, [_Z6matmulPKfS0_Pfiii_param_3];
	setp.ge.s32 	%p196, %r5, %r674;
	add.s32 	%r30, %r4, 96;
	setp.ge.s32 	%p197, %r30, %r602;
	add.s32 	%r31, %r28, %r24;
	mul.wide.s32 	%rd48, %r31, 4;
	add.s64 	%rd9, %rd4, %rd48;
	or.pred  	%p198, %p197, %p196;
	@%p198 bra 	$L__BB1_151;
	st.global.f32 	[%rd9], %f339;
$L__BB1_151:
	ld.param.u32 	%r675, [_Z6matmulPKfS0_Pfiii_param_4];
	ld.param.u32 	%r603, [_Z6matmulPKfS0_Pfiii_param_3];
	setp.ge.s32 	%p199, %r30, %r603;
	setp.ge.s32 	%p200, %r14, %r675;
	or.pred  	%p201, %p199, %p200;
	@%p201 bra 	$L__BB1_153;
	st.global.f32 	[%rd9+64], %f340;
$L__BB1_153:
	ld.param.u32 	%r676, [_Z6matmulPKfS0_Pfiii_param_4];
	ld.param.u32 	%r604, [_Z6matmulPKfS0_Pfiii_param_3];
	setp.ge.s32 	%p202, %r30, %r604;
	setp.ge.s32 	%p203, %r15, %r676;
	or.pred  	%p204, %p202, %p203;
	@%p204 bra 	$L__BB1_155;
	st.global.f32 	[%rd9+128], %f341;
$L__BB1_155:
	ld.param.u32 	%r677, [_Z6matmulPKfS0_Pfiii_param_4];
	ld.param.u32 	%r605, [_Z6matmulPKfS0_Pfiii_param_3];
	setp.ge.s32 	%p205, %r30, %r605;
	setp.ge.s32 	%p206, %r16, %r677;
	or.pred  	%p207, %p205, %p206;
	@%p207 bra 	$L__BB1_157;
	st.global.f32 	[%rd9+192], %f342;
$L__BB1_157:
	ld.param.u32 	%r678, [_Z6matmulPKfS0_Pfiii_param_4];
	ld.param.u32 	%r606, [_Z6matmulPKfS0_Pfiii_param_3];
	setp.ge.s32 	%p208, %r30, %r606;
	setp.ge.s32 	%p209, %r17, %r678;
	or.pred  	%p210, %p208, %p209;
	@%p210 bra 	$L__BB1_159;
	st.global.f32 	[%rd9+256], %f343;
$L__BB1_159:
	ld.param.u32 	%r679, [_Z6matmulPKfS0_Pfiii_param_4];
	ld.param.u32 	%r607, [_Z6matmulPKfS0_Pfiii_param_3];
	setp.ge.s32 	%p211, %r30, %r607;
	setp.ge.s32 	%p212, %r18, %r679;
	or.pred  	%p213, %p211, %p212;
	@%p213 bra 	$L__BB1_161;
	st.global.f32 	[%rd9+320], %f344;
$L__BB1_161:
	ld.param.u32 	%r680, [_Z6matmulPKfS0_Pfiii_param_4];
	ld.param.u32 	%r608, [_Z6matmulPKfS0_Pfiii_param_3];
	setp.ge.s32 	%p214, %r30, %r608;
	setp.ge.s32 	%p215, %r19, %r680;
	or.pred  	%p216, %p214, %p215;
	@%p216 bra 	$L__BB1_163;
	st.global.f32 	[%rd9+384], %f345;
$L__BB1_163:
	ld.param.u32 	%r681, [_Z6matmulPKfS0_Pfiii_param_4];
	ld.param.u32 	%r609, [_Z6matmulPKfS0_Pfiii_param_3];
	setp.ge.s32 	%p217, %r30, %r609;
	setp.ge.s32 	%p218, %r20, %r681;
	or.pred  	%p219, %p217, %p218;
	@%p219 bra 	$L__BB1_165;
	st.global.f32 	[%rd9+448], %f346;
$L__BB1_165:
	ld.param.u32 	%r682, [_Z6matmulPKfS0_Pfiii_param_4];
	ld.param.u32 	%r610, [_Z6matmulPKfS0_Pfiii_param_3];
	setp.ge.s32 	%p220, %r5, %r682;
	add.s32 	%r32, %r4, 112;
	setp.ge.s32 	%p221, %r32, %r610;
	add.s32 	%r545, %r31, %r22;
	mul.wide.s32 	%rd49, %r545, 4;
	add.s64 	%rd10, %rd4, %rd49;
	or.pred  	%p222, %p221, %p220;
	@%p222 bra 	$L__BB1_167;
	st.global.f32 	[%rd10], %f347;
$L__BB1_167:
	ld.param.u32 	%r683, [_Z6matmulPKfS0_Pfiii_param_4];
	ld.param.u32 	%r611, [_Z6matmulPKfS0_Pfiii_param_3];
	setp.ge.s32 	%p223, %r32, %r611;
	setp.ge.s32 	%p224, %r14, %r683;
	or.pred  	%p225, %p223, %p224;
	@%p225 bra 	$L__BB1_169;
	st.global.f32 	[%rd10+64], %f348;
$L__BB1_169:
	ld.param.u32 	%r684, [_Z6matmulPKfS0_Pfiii_param_4];
	ld.param.u32 	%r612, [_Z6matmulPKfS0_Pfiii_param_3];
	setp.ge.s32 	%p226, %r32, %r612;
	setp.ge.s32 	%p227, %r15, %r684;
	or.pred  	%p228, %p226, %p227;
	@%p228 bra 	$L__BB1_171;
	st.global.f32 	[%rd10+128], %f349;
$L__BB1_171:
	ld.param.u32 	%r685, [_Z6matmulPKfS0_Pfiii_param_4];
	ld.param.u32 	%r613, [_Z6matmulPKfS0_Pfiii_param_3];
	setp.ge.s32 	%p229, %r32, %r613;
	setp.ge.s32 	%p230, %r16, %r685;
	or.pred  	%p231, %p229, %p230;
	@%p231 bra 	$L__BB1_173;
	st.global.f32 	[%rd10+192], %f350;
$L__BB1_173:
	ld.param.u32 	%r686, [_Z6matmulPKfS0_Pfiii_param_4];
	ld.param.u32 	%r614, [_Z6matmulPKfS0_Pfiii_param_3];
	setp.ge.s32 	%p232, %r32, %r614;
	setp.ge.s32 	%p233, %r17, %r686;
	or.pred  	%p234, %p232, %p233;
	@%p234 bra 	$L__BB1_175;
	st.global.f32 	[%rd10+256], %f351;
$L__BB1_175:
	ld.param.u32 	%r687, [_Z6matmulPKfS0_Pfiii_param_4];
	ld.param.u32 	%r615, [_Z6matmulPKfS0_Pfiii_param_3];
	setp.ge.s32 	%p235, %r32, %r615;
	setp.ge.s32 	%p236, %r18, %r687;
	or.pred  	%p237, %p235, %p236;
	@%p237 bra 	$L__BB1_177;
	st.global.f32 	[%rd10+320], %f352;
$L__BB1_177:
	ld.param.u32 	%r688, [_Z6matmulPKfS0_Pfiii_param_4];
	ld.param.u32 	%r616, [_Z6matmulPKfS0_Pfiii_param_3];
	setp.ge.s32 	%p238, %r32, %r616;
	setp.ge.s32 	%p239, %r19, %r688;
	or.pred  	%p240, %p238, %p239;
	@%p240 bra 	$L__BB1_179;
	st.global.f32 	[%rd10+384], %f353;
$L__BB1_179:
	ld.param.u32 	%r689, [_Z6matmulPKfS0_Pfiii_param_4];
	ld.param.u32 	%r617, [_Z6matmulPKfS0_Pfiii_param_3];
	setp.ge.s32 	%p241, %r32, %r617;
	setp.ge.s32 	%p242, %r20, %r689;
	or.pred  	%p243, %p241, %p242;
	@%p243 bra 	$L__BB1_181;
	st.global.f32 	[%rd10+448], %f354;
$L__BB1_181:
	ret;

}


// ===== COMPILED SASS (sm_100) =====

	.target	sm_100

	.elftype	@"ET_EXEC"


//--------------------- .note.nv.tkinfo           --------------------------
	.section	.note.nv.tkinfo,"",@"SHT_NOTE"
	.sectionflags	@"SHF_NOTE_NV_TKINFO"
	.tkinfo
        /*0018*/ 	.word	0x00000002
        /*0030*/ 	.string	""
        /*0030*/ 	.string	"ptxas"
        /*0030*/ 	.string	"Cuda compilation tools, release 13.0, V13.0.88"
        /*0030*/ 	.string	"Build cuda_13.0.r13.0/compiler.36424714_0"
        /*0030*/ 	.string	"-arch sm_100 -m 64 "



//--------------------- .note.nv.cuinfo           --------------------------
	.section	.note.nv.cuinfo,"",@"SHT_NOTE"
	.sectionflags	@"SHF_NOTE_NV_CUINFO"
        /*0018*/ 	.short	0x0002
        /*001a*/ 	.short	0x0064
        /*001c*/ 	.short	0x0082
	.zero		2


//--------------------- .nv.info                  --------------------------
	.section	.nv.info,"",@"SHT_CUDA_INFO"
	.align	4


	//----- nvinfo : EIATTR_REGCOUNT
	.align		4
        /*0000*/ 	.byte	0x04, 0x2f
        /*0002*/ 	.short	(.L_1 - .L_0)
	.align		4
.L_0:
        /*0004*/ 	.word	index@(_Z6warmupv)
        /*0008*/ 	.word	0x00000004


	//----- nvinfo : EIATTR_FRAME_SIZE
	.align		4
.L_1:
        /*000c*/ 	.byte	0x04, 0x11
        /*000e*/ 	.short	(.L_3 - .L_2)
	.align		4
.L_2:
        /*0010*/ 	.word	index@(_Z6warmupv)
        /*0014*/ 	.word	0x00000000


	//----- nvinfo : EIATTR_REGCOUNT
	.align		4
.L_3:
        /*0018*/ 	.byte	0x04, 0x2f
        /*001a*/ 	.short	(.L_5 - .L_4)
	.align		4
.L_4:
        /*001c*/ 	.word	index@(_Z6matmulPKfS0_Pfiii)
        /*0020*/ 	.word	0x0000005b


	//----- nvinfo : EIATTR_FRAME_SIZE
	.align		4
.L_5:
        /*0024*/ 	.byte	0x04, 0x11
        /*0026*/ 	.short	(.L_7 - .L_6)
	.align		4
.L_6:
        /*0028*/ 	.word	index@(_Z6matmulPKfS0_Pfiii)
        /*002c*/ 	.word	0x00000000


	//----- nvinfo : EIATTR_MIN_STACK_SIZE
	.align		4
.L_7:
        /*0030*/ 	.byte	0x04, 0x12
        /*0032*/ 	.short	(.L_9 - .L_8)
	.align		4
.L_8:
        /*0034*/ 	.word	index@(_Z6matmulPKfS0_Pfiii)
        /*0038*/ 	.word	0x00000000


	//----- nvinfo : EIATTR_MIN_STACK_SIZE
	.align		4
.L_9:
        /*003c*/ 	.byte	0x04, 0x12
        /*003e*/ 	.short	(.L_11 - .L_10)
	.align		4
.L_10:
        /*0040*/ 	.word	index@(_Z6warmupv)
        /*0044*/ 	.word	0x00000000
.L_11:


//--------------------- .nv.compat                --------------------------
	.section	.nv.compat,"",@"SHT_CUDA_COMPAT_INFO"
	.align	4
        /*0000*/ 	.byte	0x02, 0x09, 0x00, 0x00, 0x02, 0x02, 0x01, 0x00, 0x02, 0x05, 0x05, 0x00, 0x03, 0x07, 0x01, 0x01
        /*0010*/ 	.byte	0x02, 0x03, 0x00, 0x00, 0x02, 0x06, 0x01, 0x00, 0x04, 0x0b, 0x08, 0x00, 0x09, 0x00, 0x00, 0x00
        /*0020*/ 	.byte	0x00, 0x00, 0x00, 0x00


//--------------------- .nv.info._Z6matmulPKfS0_Pfiii --------------------------
	.section	.nv.info._Z6matmulPKfS0_Pfiii,"",@"SHT_CUDA_INFO"
	.sectionflags	@""
	.align	4


	//----- nvinfo : EIATTR_CUDA_API_VERSION
	.align		4
        /*0000*/ 	.byte	0x04, 0x37
        /*0002*/ 	.short	(.L_13 - .L_12)
.L_12:
        /*0004*/ 	.word	0x00000082


	//----- nvinfo : EIATTR_KPARAM_INFO
	.align		4
.L_13:
        /*0008*/ 	.byte	0x04, 0x17
        /*000a*/ 	.short	(.L_15 - .L_14)
.L_14:
        /*000c*/ 	.word	0x00000000
        /*0010*/ 	.short	0x0005
        /*0012*/ 	.short	0x0020
        /*0014*/ 	.byte	0x00, 0xf0, 0x11, 0x00


	//----- nvinfo : EIATTR_KPARAM_INFO
	.align		4
.L_15:
        /*0018*/ 	.byte	0x04, 0x17
        /*001a*/ 	.short	(.L_17 - .L_16)
.L_16:
        /*001c*/ 	.word	0x00000000
        /*0020*/ 	.short	0x0004
        /*0022*/ 	.short	0x001c
        /*0024*/ 	.byte	0x00, 0xf0, 0x11, 0x00


	//----- nvinfo : EIATTR_KPARAM_INFO
	.align		4
.L_17:
        /*0028*/ 	.byte	0x04, 0x17
        /*002a*/ 	.short	(.L_19 - .L_18)
.L_18:
        /*002c*/ 	.word	0x00000000
        /*0030*/ 	.short	0x0003
        /*0032*/ 	.short	0x0018
        /*0034*/ 	.byte	0x00, 0xf0, 0x11, 0x00


	//----- nvinfo : EIATTR_KPARAM_INFO
	.align		4
.L_19:
        /*0038*/ 	.byte	0x04, 0x17
        /*003a*/ 	.short	(.L_21 - .L_20)
.L_20:
        /*003c*/ 	.word	0x00000000
        /*0040*/ 	.short	0x0002
        /*0042*/ 	.short	0x0010
        /*0044*/ 	.byte	0x00, 0xf5, 0x21, 0x00


	//----- nvinfo : EIATTR_KPARAM_INFO
	.align		4
.L_21:
        /*0048*/ 	.byte	0x04, 0x17
        /*004a*/ 	.short	(.L_23 - .L_22)
.L_22:
        /*004c*/ 	.word	0x00000000
        /*0050*/ 	.short	0x0001
        /*0052*/ 	.short	0x0008
        /*0054*/ 	.byte	0x00, 0xf5, 0x21, 0x00


	//----- nvinfo : EIATTR_KPARAM_INFO
	.align		4
.L_23:
        /*0058*/ 	.byte	0x04, 0x17
        /*005a*/ 	.short	(.L_25 - .L_24)
.L_24:
        /*005c*/ 	.word	0x00000000
        /*0060*/ 	.short	0x0000
        /*0062*/ 	.short	0x0000
        /*0064*/ 	.byte	0x00, 0xf5, 0x21, 0x00


	//----- nvinfo : EIATTR_SPARSE_MMA_MASK
	.align		4
.L_25:
        /*0068*/ 	.byte	0x03, 0x50
        /*006a*/ 	.short	0x0000


	//----- nvinfo : EIATTR_MAXREG_COUNT
	.align		4
        /*006c*/ 	.byte	0x03, 0x1b
        /*006e*/ 	.short	0x00ff


	//----- nvinfo : EIATTR_NUM_BARRIERS
	.align		4
        /*0070*/ 	.byte	0x02, 0x4c
        /*0072*/ 	.byte	0x01
	.zero		1


	//----- nvinfo : EIATTR_MERCURY_ISA_VERSION
	.align		4
        /*0074*/ 	.byte	0x03, 0x5f
        /*0076*/ 	.short	0x0101


	//----- nvinfo : EIATTR_VRC_CTA_INIT_COUNT
	.align		4
        /*0078*/ 	.byte	0x02, 0x4a
	.zero		1
	.zero		1


	//----- nvinfo : EIATTR_EXIT_INSTR_OFFSETS
	.align		4
        /*007c*/ 	.byte	0x04, 0x1c
        /*007e*/ 	.short	(.L_27 - .L_26)


	//   ....[0]....
.L_26:
        /*0080*/ 	.word	0x00001f30


	//   ....[1]....
        /*0084*/ 	.word	0x00001f50


	//----- nvinfo : EIATTR_CBANK_PARAM_SIZE
	.align		4
.L_27:
        /*0088*/ 	.byte	0x03, 0x19
        /*008a*/ 	.short	0x0024


	//----- nvinfo : EIATTR_PARAM_CBANK
	.align		4
        /*008c*/ 	.byte	0x04, 0x0a
        /*008e*/ 	.short	(.L_29 - .L_28)
	.align		4
.L_28:
        /*0090*/ 	.word	index@(.nv.constant0._Z6matmulPKfS0_Pfiii)
        /*0094*/ 	.short	0x0380
        /*0096*/ 	.short	0x0024


	//----- nvinfo : EIATTR_SW_WAR
	.align		4
.L_29:
        /*0098*/ 	.byte	0x04, 0x36
        /*009a*/ 	.short	(.L_31 - .L_30)
.L_30:
        /*009c*/ 	.word	0x00000008
.L_31:


//--------------------- .nv.info._Z6warmupv       --------------------------
	.section	.nv.info._Z6warmupv,"",@"SHT_CUDA_INFO"
	.sectionflags	@""
	.align	4


	//----- nvinfo : EIATTR_CUDA_API_VERSION
	.align		4
        /*0000*/ 	.byte	0x04, 0x37
        /*0002*/ 	.short	(.L_33 - .L_32)
.L_32:
        /*0004*/ 	.word	0x00000082


	//----- nvinfo : EIATTR_SPARSE_MMA_MASK
	.align		4
.L_33:
        /*0008*/ 	.byte	0x03, 0x50
        /*000a*/ 	.short	0x0000


	//----- nvinfo : EIATTR_MAXREG_COUNT
	.align		4
        /*000c*/ 	.byte	0x03, 0x1b
        /*000e*/ 	.short	0x00ff


	//----- nvinfo : EIATTR_MERCURY_ISA_VERSION
	.align		4
        /*0010*/ 	.byte	0x03, 0x5f
        /*0012*/ 	.short	0x0101


	//----- nvinfo : EIATTR_VRC_CTA_INIT_COUNT
	.align		4
        /*0014*/ 	.byte	0x02, 0x4a
	.zero		1
	.zero		1


	//----- nvinfo : EIATTR_EXIT_INSTR_OFFSETS
	.align		4
        /*0018*/ 	.byte	0x04, 0x1c
        /*001a*/ 	.short	(.L_35 - .L_34)


	//   ....[0]....
.L_34:
        /*001c*/ 	.word	0x00000010


	//----- nvinfo : EIATTR_SW_WAR
	.align		4
.L_35:
        /*0020*/ 	.byte	0x04, 0x36
        /*0022*/ 	.short	(.L_37 - .L_36)
.L_36:
        /*0024*/ 	.word	0x00000008
.L_37:


//--------------------- .nv.callgraph             --------------------------
	.section	.nv.callgraph,"",@"SHT_CUDA_CALLGRAPH"
	.align	4
	.sectionentsize	8
	.align		4
        /*0000*/ 	.word	0x00000000
	.align		4
        /*0004*/ 	.word	0xffffffff
	.align		4
        /*0008*/ 	.word	0x00000000
	.align		4
        /*000c*/ 	.word	0xfffffffe
	.align		4
        /*0010*/ 	.word	0x00000000
	.align		4
        /*0014*/ 	.word	0xfffffffd
	.align		4
        /*0018*/ 	.word	0x00000000
	.align		4
        /*001c*/ 	.word	0xfffffffc


//--------------------- .text._Z6matmulPKfS0_Pfiii --------------------------
	.section	.text._Z6matmulPKfS0_Pfiii,"ax",@progbits
	.align	128
        .global         _Z6matmulPKfS0_Pfiii
        .type           _Z6matmulPKfS0_Pfiii,@function
        .size           _Z6matmulPKfS0_Pfiii,(.L_x_5 - _Z6matmulPKfS0_Pfiii)
        .other          _Z6matmulPKfS0_Pfiii,@"STO_CUDA_ENTRY STV_DEFAULT"
_Z6matmulPKfS0_Pfiii:
.text._Z6matmulPKfS0_Pfiii:
[----:B------:R-:W-:Y:S01]  /*0000*/  LDC R1, c[0x0][0x37c] ;  /* 0x0000df00ff017b82 */ /* 0x000fe20000000800 */
[----:B------:R-:W0:Y:S01]  /*0010*/  LDCU UR4, c[0x0][0x3a0] ;  /* 0x00007400ff0477ac */ /* 0x000e220008000800 */
[----:B------:R-:W-:Y:S01]  /*0020*/  IMAD.MOV.U32 R0, RZ, RZ, RZ ;  /* 0x000000ffff007224 */ /* 0x000fe200078e00ff */
[----:B------:R-:W-:Y:S02]  /*0030*/  CS2R R2, SRZ ;  /* 0x0000000000027805 */ /* 0x000fe4000001ff00 */
[----:B------:R-:W-:Y:S02]  /*0040*/  CS2R R4, SRZ ;  /* 0x0000000000047805 */ /* 0x000fe4000001ff00 */
[----:B------:R-:W-:Y:S02]  /*0050*/  CS2R R6, SRZ ;  /* 0x0000000000067805 */ /* 0x000fe4000001ff00 */
[----:B------:R-:W-:Y:S02]  /*0060*/  CS2R R8, SRZ ;  /* 0x0000000000087805 */ /* 0x000fe4000001ff00 */
[----:B------:R-:W-:-:S02]  /*0070*/  CS2R R10, SRZ ;  /* 0x00000000000a7805 */ /* 0x000fc4000001ff00 */
[----:B------:R-:W-:Y:S02]  /*0080*/  CS2R R12, SRZ ;  /* 0x00000000000c7805 */ /* 0x000fe4000001ff00 */
        /* <DEDUP_REMOVED lines=9> */
[----:B------:R-:W-:Y:S01]  /*0120*/  CS2R R32, SRZ ;  /* 0x0000000000207805 */ /* 0x000fe2000001ff00 */
[----:B0-----:R-:W-:Y:S01]  /*0130*/  UISETP.GE.AND UP0, UPT, UR4, 0x1, UPT ;  /* 0x000000010400788c */ /* 0x001fe2000bf06270 */
        /* <DEDUP_REMOVED lines=14> */
[----:B------:R-:W-:Y:S01]  /*0220*/  CS2R R72, SRZ ;  /* 0x0000000000487805 */ /* 0x000fe2000001ff00 */
[----:B------:R-:W-:Y:S01]  /*0230*/  IMAD.MOV.U32 R74, RZ, RZ, RZ ;  /* 0x000000ffff4a7224 */ /* 0x000fe200078e00ff */
[----:B------:R-:W0:Y:S01]  /*0240*/  LDCU.64 UR6, c[0x0][0x358] ;  /* 0x00006b00ff0677ac */ /* 0x000e220008000a00 */
[----:B------:R-:W-:Y:S05]  /*0250*/  BRA.U !UP0, `(.L_x_0) ;  /* 0x0000001108407547 */ /* 0x000fea000b800000 */
[----:B------:R-:W1:Y:S01]  /*0260*/  S2R R78, SR_CTAID.Y ;  /* 0x00000000004e7919 */ /* 0x000e620000002600 */
[----:B------:R-:W2:Y:S01]  /*0270*/  S2UR UR5, SR_CgaCtaId ;  /* 0x00000000000579c3 */ /* 0x000ea20000008800 */
[----:B------:R-:W-:Y:S01]  /*0280*/  UMOV UR4, 0x400 ;  /* 0x0000040000047882 */ /* 0x000fe20000000000 */
[----:B------:R-:W-:Y:S01]  /*0290*/  IMAD.MOV.U32 R77, RZ, RZ, RZ ;  /* 0x000000ffff4d7224 */ /* 0x000fe200078e00ff */
[----:B------:R-:W1:Y:S01]  /*02a0*/  S2R R75, SR_TID.Y ;  /* 0x00000000004b7919 */ /* 0x000e620000002200 */
[----:B------:R-:W-:Y:S01]  /*02b0*/  IMAD.MOV.U32 R0, RZ, RZ, RZ ;  /* 0x000000ffff007224 */ /* 0x000fe200078e00ff */
[----:B------:R-:W3:Y:S01]  /*02c0*/  S2R R76, SR_TID.X ;  /* 0x00000000004c7919 */ /* 0x000ee20000002100 */
[----:B--2---:R-:W-:Y:S01]  /*02d0*/  ULEA UR4, UR5, UR4, 0x18 ;  /* 0x0000000405047291 */ /* 0x004fe2000f8ec0ff */
[----:B-1----:R-:W-:-:S05]  /*02e0*/  IMAD R78, R78, 0x80, R75 ;  /* 0x000000804e4e7824 */ /* 0x002fca00078e024b */
[----:B---3--:R-:W-:Y:S01]  /*02f0*/  LEA R44, R76, UR4, 0x2 ;  /* 0x000000044c2c7c11 */ /* 0x008fe2000f8e10ff */
[----:B------:R-:W-:-:S06]  /*0300*/  UMOV UR4, URZ ;  /* 0x000000ff00047c82 */ /* 0x000fcc0008000000 */
.L_x_2:
[----:B------:R-:W1:Y:S01]  /*0310*/  LDC R79, c[0x0][0x3a0] ;  /* 0x0000e800ff4f7b82 */ /* 0x000e620000000800 */
[----:B------:R-:W2:Y:S01]  /*0320*/  LDCU UR5, c[0x0][0x398] ;  /* 0x00007300ff0577ac */ /* 0x000ea20008000800 */
[----:B------:R-:W-:Y:S02]  /*0330*/  IMAD R44, R77, 0x2000, R44 ;  /* 0x000020004d2c7824 */ /* 0x000fe400078e022c */
[----:B------:R-:W-:Y:S02]  /*0340*/  VIADD R48, R76, UR4 ;  /* 0x000000044c307c36 */ /* 0x000fe40008000000 */
[----:B------:R-:W-:Y:S01]  /*0350*/  IMAD R80, R75, 0x40, R44 ;  /* 0x000000404b507824 */ /* 0x000fe200078e022c */
[----:B------:R-:W3:Y:S01]  /*0360*/  S2R R76, SR_TID.X ;  /* 0x00000000004c7919 */ /* 0x000ee20000002100 */
[----:B------:R-:W4:Y:S01]  /*0370*/  S2R R44, SR_CTAID.Y ;  /* 0x00000000002c7919 */ /* 0x000f220000002600 */
[----:B------:R-:W4:Y:S01]  /*0380*/  S2R R75, SR_TID.Y ;  /* 0x00000000004b7919 */ /* 0x000f220000002200 */
[----:B-1----:R-:W-:-:S02]  /*0390*/  ISETP.GE.AND P4, PT, R48, R79, PT ;  /* 0x0000004f3000720c */ /* 0x002fc40003f86270 */
[-C--:B------:R-:W-:Y:S02]  /*03a0*/  ISETP.GE.AND P3, PT, R48, R79.reuse, PT ;  /* 0x0000004f3000720c */ /* 0x080fe40003f66270 */
[----:B--2---:R-:W-:Y:S02]  /*03b0*/  ISETP.LT.AND P5, PT, R78, UR5, !P4 ;  /* 0x000000054e007c0c */ /* 0x004fe4000e7a1270 */
[----:B------:R-:W-:-:S11]  /*03c0*/  ISETP.GE.AND P0, PT, R48, R79, PT ;  /* 0x0000004f3000720c */ /* 0x000fd60003f06270 */
[----:B------:R-:W1:Y:S01]  /*03d0*/  @P5 LDC.64 R42, c[0x0][0x380] ;  /* 0x0000e000ff2a5b82 */ /* 0x000e620000000a00 */
[C-C-:B----4-:R-:W-:Y:S02]  /*03e0*/  IMAD R78, R44.reuse, 0x80, R75.reuse ;  /* 0x000000802c4e7824 */ /* 0x150fe400078e024b */
[----:B------:R-:W-:Y:S02]  /*03f0*/  @P5 IMAD R47, R44, 0x80, R75 ;  /* 0x000000802c2f5824 */ /* 0x000fe400078e024b */
[C---:B------:R-:W-:Y:S02]  /*0400*/  VIADD R44, R78.reuse, 0x30 ;  /* 0x000000304e2c7836 */ /* 0x040fe40000000000 */
[----:B------:R-:W-:Y:S02]  /*0410*/  VIADD R45, R78, 0x20 ;  /* 0x000000204e2d7836 */ /* 0x000fe40000000000 */
[----:B------:R-:W-:Y:S01]  /*0420*/  @P5 IMAD R47, R47, R79, R48 ;  /* 0x0000004f2f2f5224 */ /* 0x000fe200078e0230 */
[----:B------:R-:W-:-:S02]  /*0430*/  ISETP.LT.AND P6, PT, R44, UR5, !P3 ;  /* 0x000000052c007c0c */ /* 0x000fc4000dfc1270 */
[----:B------:R-:W-:Y:S01]  /*0440*/  ISETP.LT.AND P2, PT, R45, UR5, !P0 ;  /* 0x000000052d007c0c */ /* 0x000fe2000c741270 */
[----:B-1----:R-:W-:-:S10]  /*0450*/  @P5 IMAD.WIDE R46, R47, 0x4, R42 ;  /* 0x000000042f2e5825 */ /* 0x002fd400078e022a */
[----:B------:R-:W1:Y:S01]  /*0460*/  @P6 LDC.64 R44, c[0x0][0x380] ;  /* 0x0000e000ff2c6b82 */ /* 0x000e620000000a00 */
[----:B0-----:R0:W2:Y:S01]  /*0470*/  @P5 LDG.E R49, desc[UR6][R46.64] ;  /* 0x000000062e315981 */ /* 0x0010a2000c1e1900 */
[----:B------:R-:W-:-:S04]  /*0480*/  IMAD.SHL.U32 R50, R79, 0x20, RZ ;  /* 0x000000204f327824 */ /* 0x000fc800078e00ff */
[CCC-:B------:R-:W-:Y:S02]  /*0490*/  @P2 IMAD R51, R78.reuse, R79.reuse, R50.reuse ;  /* 0x0000004f4e332224 */ /* 0x1c0fe400078e0232 */
[----:B------:R-:W4:Y:S01]  /*04a0*/  @P2 LDC.64 R42, c[0x0][0x380] ;  /* 0x0000e000ff2a2b82 */ /* 0x000f220000000a00 */
[C---:B------:R-:W-:Y:S02]  /*04b0*/  @P6 IMAD R82, R78.reuse, R79, R50 ;  /* 0x0000004f4e526224 */ /* 0x040fe400078e0232 */
[----:B------:R-:W-:Y:S01]  /*04c0*/  VIADD R50, R78, 0x40 ;  /* 0x000000404e327836 */ /* 0x000fe20000000000 */
[----:B---3--:R-:W-:Y:S01]  /*04d0*/  @P2 IADD3 R51, PT, PT, R51, UR4, R76 ;  /* 0x0000000433332c10 */ /* 0x008fe2000fffe04c */
[----:B------:R-:W-:-:S03]  /*04e0*/  @P6 IMAD R81, R79, 0x10, R82 ;  /* 0x000000104f516824 */ /* 0x000fc600078e0252 */
[----:B------:R-:W-:Y:S02]  /*04f0*/  ISETP.LT.AND P3, PT, R50, UR5, !P3 ;  /* 0x0000000532007c0c */ /* 0x000fe4000df61270 */
[----:B0-----:R-:W-:-:S05]  /*0500*/  @P6 IADD3 R47, PT, PT, R81, UR4, R76 ;  /* 0x00000004512f6c10 */ /* 0x001fca000fffe04c */
[----:B-1----:R-:W-:-:S06]  /*0510*/  @P6 IMAD.WIDE R46, R47, 0x4, R44 ;  /* 0x000000042f2e6825 */ /* 0x002fcc00078e022c */
[----:B------:R-:W0:Y:S01]  /*0520*/  @P3 LDC.64 R44, c[0x0][0x380] ;  /* 0x0000e000ff2c3b82 */ /* 0x000e220000000a00 */
[----:B----4-:R-:W-:Y:S01]  /*0530*/  @P2 IMAD.WIDE R42, R51, 0x4, R42 ;  /* 0x00000004332a2825 */ /* 0x010fe200078e022a */
[----:B------:R-:W-:Y:S01]  /*0540*/  SHF.L.U32 R82, R79, 0x6, RZ ;  /* 0x000000064f527819 */ /* 0x000fe200000006ff */
[----:B------:R-:W3:Y:S04]  /*0550*/  @P6 LDG.E R85, desc[UR6][R46.64] ;  /* 0x000000062e556981 */ /* 0x000ee8000c1e1900 */
[----:B------:R1:W4:Y:S01]  /*0560*/  @P2 LDG.E R43, desc[UR6][R42.64] ;  /* 0x000000062a2b2981 */ /* 0x000322000c1e1900 */
[----:B------:R-:W-:-:S05]  /*0570*/  @P3 IMAD R51, R78, R79, R82 ;  /* 0x0000004f4e333224 */ /* 0x000fca00078e0252 */
[----:B------:R-:W-:-:S05]  /*0580*/  @P3 IADD3 R51, PT, PT, R51, UR4, R76 ;  /* 0x0000000433333c10 */ /* 0x000fca000fffe04c */
[----:B0-----:R-:W-:-:S05]  /*0590*/  @P3 IMAD.WIDE R44, R51, 0x4, R44 ;  /* 0x00000004332c3825 */ /* 0x001fca00078e022c */
[----:B------:R0:W5:Y:S01]  /*05a0*/  @P3 LDG.E R81, desc[UR6][R44.64] ;  /* 0x000000062c513981 */ /* 0x000162000c1e1900 */
[----:B------:R-:W-:Y:S01]  /*05b0*/  ISETP.GE.AND P1, PT, R48, R79, PT ;  /* 0x0000004f3000720c */ /* 0x000fe20003f26270 */
[C---:B------:R-:W-:Y:S02]  /*05c0*/  VIADD R48, R78.reuse, 0x50 ;  /* 0x000000504e307836 */ /* 0x040fe40000000000 */
[----:B------:R-:W-:Y:S01]  /*05d0*/  @!P5 STS [R80], RZ ;  /* 0x000000ff5000d388 */ /* 0x000fe20000000800 */
[----:B-1----:R-:W-:Y:S01]  /*05e0*/  VIADD R42, R78, 0x60 ;  /* 0x000000604e2a7836 */ /* 0x002fe20000000000 */
[----:B------:R-:W1:Y:S02]  /*05f0*/  S2R R83, SR_CTAID.X ;  /* 0x0000000000537919 */ /* 0x000e640000002500 */
[----:B------:R-:W-:Y:S04]  /*0600*/  @!P2 STS [R80+0x800], RZ ;  /* 0x000800ff5000a388 */ /* 0x000fe80000000800 */
[----:B------:R-:W-:Y:S04]  /*0610*/  @!P6 STS [R80+0xc00], RZ ;  /* 0x000c00ff5000e388 */ /* 0x000fe80000000800 */
[----:B------:R-:W-:Y:S04]  /*0620*/  @!P3 STS [R80+0x1000], RZ ;  /* 0x001000ff5000b388 */ /* 0x000fe80000000800 */
[----:B--2---:R2:W-:Y:S01]  /*0630*/  @P5 STS [R80], R49 ;  /* 0x0000003150005388 */ /* 0x0045e20000000800 */
[----:B------:R-:W-:-:S02]  /*0640*/  ISETP.LT.AND P5, PT, R48, UR5, !P1 ;  /* 0x0000000530007c0c */ /* 0x000fc4000cfa1270 */
[----:B------:R-:W-:Y:S01]  /*0650*/  ISETP.LT.AND P1, PT, R42, UR5, !P1 ;  /* 0x000000052a007c0c */ /* 0x000fe2000cf21270 */
[----:B------:R-:W-:-:S05]  /*0660*/  VIADD R42, R78, 0x10 ;  /* 0x000000104e2a7836 */ /* 0x000fca0000000000 */
[----:B------:R-:W-:-:S05]  /*0670*/  ISETP.LT.AND P0, PT, R42, UR5, !P0 ;  /* 0x000000052a007c0c */ /* 0x000fca000c701270 */
[----:B------:R-:W1:Y:S01]  /*0680*/  @P5 LDC.64 R46, c[0x0][0x380] ;  /* 0x0000e000ff2e5b82 */ /* 0x000e620000000a00 */
[C---:B------:R-:W-:Y:S02]  /*0690*/  VIADD R42, R78.reuse, 0x70 ;  /* 0x000000704e2a7836 */ /* 0x040fe40000000000 */
[----:B0-----:R-:W-:-:S03]  /*06a0*/  @P5 IMAD R44, R78, R79, R82 ;  /* 0x0000004f4e2c5224 */ /* 0x001fc600078e0252 */
[----:B------:R-:W-:Y:S02]  /*06b0*/  ISETP.LT.AND P4, PT, R42, UR5, !P4 ;  /* 0x000000052a007c0c */ /* 0x000fe4000e781270 */
[----:B------:R-:W0:Y:S01]  /*06c0*/  @P1 LDC.64 R50, c[0x0][0x380] ;  /* 0x0000e000ff321b82 */ /* 0x000e220000000a00 */
[----:B------:R-:W-:Y:S01]  /*06d0*/  @P5 IMAD R45, R79, 0x10, R44 ;  /* 0x000000104f2d5824 */ /* 0x000fe200078e022c */
[----:B------:R-:W0:Y:S01]  /*06e0*/  LDCU UR5, c[0x0][0x39c] ;  /* 0x00007380ff0577ac */ /* 0x000e220008000800 */
[----:B------:R-:W-:-:S03]  /*06f0*/  @P1 IMAD R42, R78, R79, R82 ;  /* 0x0000004f4e2a1224 */ /* 0x000fc600078e0252 */
[----:B------:R-:W-:Y:S01]  /*0700*/  @P5 IADD3 R45, PT, PT, R45, UR4, R76 ;  /* 0x000000042d2d5c10 */ /* 0x000fe2000fffe04c */
[----:B------:R-:W-:Y:S01]  /*0710*/  @P1 IMAD R87, R79, 0x20, R42 ;  /* 0x000000204f571824 */ /* 0x000fe200078e022a */
[----:B--2---:R-:W2:Y:S01]  /*0720*/  @P0 LDC.64 R48, c[0x0][0x380] ;  /* 0x0000e000ff300b82 */ /* 0x004ea20000000a00 */
[----:B----4-:R4:W-:Y:S02]  /*0730*/  @P2 STS [R80+0x800], R43 ;  /* 0x0008002b50002388 */ /* 0x0109e40000000800 */
[----:B-1----:R-:W-:-:S05]  /*0740*/  @P5 IMAD.WIDE R46, R45, 0x4, R46 ;  /* 0x000000042d2e5825 */ /* 0x002fca00078e022e */
[----:B------:R-:W1:Y:S01]  /*0750*/  LDC.64 R44, c[0x0][0x388] ;  /* 0x0000e200ff2c7b82 */ /* 0x000e620000000a00 */
[----:B------:R-:W-:Y:S01]  /*0760*/  @P1 IADD3 R87, PT, PT, R87, UR4, R76 ;  /* 0x0000000457571c10 */ /* 0x000fe2000fffe04c */
[----:B------:R-:W-:-:S06]  /*0770*/  @P4 IMAD R86, R78, R79, R82 ;  /* 0x0000004f4e564224 */ /* 0x000fcc00078e0252 */
[----:B----4-:R-:W4:Y:S01]  /*0780*/  @P4 LDC.64 R42, c[0x0][0x380] ;  /* 0x0000e000ff2a4b82 */ /* 0x010f220000000a00 */
[----:B------:R-:W-:Y:S01]  /*0790*/  @P0 IMAD.SHL.U32 R84, R79, 0x10, RZ ;  /* 0x000000104f540824 */ /* 0x000fe200078e00ff */
[----:B------:R3:W4:Y:S01]  /*07a0*/  @P5 LDG.E R47, desc[UR6][R46.64] ;  /* 0x000000062e2f5981 */ /* 0x000722000c1e1900 */
[----:B------:R-:W-:Y:S02]  /*07b0*/  IMAD R82, R83, 0x80, R76 ;  /* 0x0000008053527824 */ /* 0x000fe400078e024c */
[----:B0-----:R-:W-:-:S04]  /*07c0*/  @P1 IMAD.WIDE R50, R87, 0x4, R50 ;  /* 0x0000000457321825 */ /* 0x001fc800078e0232 */
[----:B------:R-:W-:Y:S02]  /*07d0*/  @P4 IMAD R86, R79, 0x20, R86 ;  /* 0x000000204f564824 */ /* 0x000fe400078e0256 */
[-C--:B------:R-:W-:Y:S01]  /*07e0*/  @P0 IMAD R87, R78, R79.reuse, R84 ;  /* 0x0000004f4e570224 */ /* 0x080fe200078e0254 */
[C---:B------:R-:W-:Y:S01]  /*07f0*/  ISETP.GE.AND P2, PT, R82.reuse, UR5, PT ;  /* 0x0000000552007c0c */ /* 0x040fe2000bf46270 */
[----:B------:R-:W-:Y:S01]  /*0800*/  VIADD R84, R75, UR4 ;  /* 0x000000044b547c36 */ /* 0x000fe20008000000 */
[C---:B---3--:R-:W-:Y:S01]  /*0810*/  IADD3 R46, PT, PT, R82.reuse, 0x20, RZ ;  /* 0x00000020522e7810 */ /* 0x048fe20007ffe0ff */
[----:B------:R-:W-:Y:S01]  /*0820*/  @P4 IMAD R83, R79, 0x10, R86 ;  /* 0x000000104f534824 */ /* 0x000fe200078e0256 */
[----:B------:R0:W-:Y:S01]  /*0830*/  @P6 STS [R80+0xc00], R85 ;  /* 0x000c005550006388 */ /* 0x0001e20000000800 */
[----:B------:R-:W-:Y:S01]  /*0840*/  VIADD R86, R82, 0x10 ;  /* 0x0000001052567836 */ /* 0x000fe20000000000 */
[----:B------:R-:W-:Y:S02]  /*0850*/  ISETP.GE.OR P2, PT, R84, R79, P2 ;  /* 0x0000004f5400720c */ /* 0x000fe40001746670 */
[--C-:B------:R-:W-:Y:S01]  /*0860*/  @P0 IADD3 R87, PT, PT, R87, UR4, R76.reuse ;  /* 0x0000000457570c10 */ /* 0x100fe2000fffe04c */
[----:B-----5:R3:W-:Y:S01]  /*0870*/  @P3 STS [R80+0x1000], R81 ;  /* 0x0010005150003388 */ /* 0x0207e20000000800 */
[----:B------:R-:W-:-:S02]  /*0880*/  @P4 IADD3 R83, PT, PT, R83, UR4, R76 ;  /* 0x0000000453534c10 */ /* 0x000fc4000fffe04c */
[----:B------:R-:W-:Y:S01]  /*0890*/  ISETP.GE.AND P6, PT, R86, UR5, PT ;  /* 0x0000000556007c0c */ /* 0x000fe2000bfc6270 */
[----:B------:R-:W5:Y:S01]  /*08a0*/  @P1 LDG.E R51, desc[UR6][R50.64] ;  /* 0x0000000632331981 */ /* 0x000f62000c1e1900 */
[----:B------:R-:W-:Y:S01]  /*08b0*/  ISETP.GE.AND P3, PT, R46, UR5, PT ;  /* 0x000000052e007c0c */ /* 0x000fe2000bf66270 */
[C---:B0-----:R-:W-:Y:S01]  /*08c0*/  IMAD R85, R84.reuse, UR5, R82 ;  /* 0x0000000554557c24 */ /* 0x041fe2000f8e0252 */
[CC--:B------:R-:W-:Y:S01]  /*08d0*/  ISETP.LT.AND P6, PT, R84.reuse, R79.reuse, !P6 ;  /* 0x0000004f5400720c */ /* 0x0c0fe200077c1270 */
[----:B--2---:R-:W-:Y:S01]  /*08e0*/  @P0 IMAD.WIDE R48, R87, 0x4, R48 ;  /* 0x0000000457300825 */ /* 0x004fe200078e0230 */
[----:B------:R-:W-:-:S03]  /*08f0*/  ISETP.LT.AND P3, PT, R84, R79, !P3 ;  /* 0x0000004f5400720c */ /* 0x000fc60005f61270 */
[----:B----4-:R-:W-:Y:S02]  /*0900*/  @P4 IMAD.WIDE R42, R83, 0x4, R42 ;  /* 0x00000004532a4825 */ /* 0x010fe400078e022a */
[----:B------:R-:W2:Y:S02]  /*0910*/  @P0 LDG.E R49, desc[UR6][R48.64] ;  /* 0x0000000630310981 */ /* 0x000ea4000c1e1900 */
[----:B-1----:R-:W-:Y:S02]  /*0920*/  IMAD.WIDE R44, R85, 0x4, R44 ;  /* 0x00000004552c7825 */ /* 0x002fe400078e022c */
[----:B------:R0:W4:Y:S04]  /*0930*/  @P4 LDG.E R85, desc[UR6][R42.64] ;  /* 0x000000062a554981 */ /* 0x000128000c1e1900 */
[----:B------:R-:W4:Y:S04]  /*0940*/  @!P2 LDG.E R86, desc[UR6][R44.64] ;  /* 0x000000062c56a981 */ /* 0x000f28000c1e1900 */
[----:B------:R-:W4:Y:S04]  /*0950*/  @P6 LDG.E R50, desc[UR6][R44.64+0x40] ;  /* 0x000040062c326981 */ /* 0x000f28000c1e1900 */
[----:B------:R-:W4:Y:S01]  /*0960*/  @P3 LDG.E R48, desc[UR6][R44.64+0x80] ;  /* 0x000080062c303981 */ /* 0x000f22000c1e1900 */
[----:B------:R-:W1:Y:S01]  /*0970*/  S2UR UR9, SR_CgaCtaId ;  /* 0x00000000000979c3 */ /* 0x000e620000008800 */
[----:B------:R-:W-:-:S02]  /*0980*/  UMOV UR8, 0x400 ;  /* 0x0000040000087882 */ /* 0x000fc40000000000 */
[----:B------:R-:W-:Y:S02]  /*0990*/  @!P0 IMAD.U32 R83, RZ, RZ, UR8 ;  /* 0x00000008ff538e24 */ /* 0x000fe4000f8e00ff */
[----:B-1----:R-:W-:-:S05]  /*09a0*/  @!P0 IMAD.U32 R46, RZ, RZ, UR9 ;  /* 0x00000009ff2e8e24 */ /* 0x002fca000f8e00ff */
[----:B---3--:R-:W-:Y:S01]  /*09b0*/  @!P0 LEA R81, R46, R83, 0x18 ;  /* 0x000000532e518211 */ /* 0x008fe200078ec0ff */
[----:B------:R-:W-:Y:S02]  /*09c0*/  @P0 IMAD.U32 R83, RZ, RZ, UR8 ;  /* 0x00000008ff530e24 */ /* 0x000fe4000f8e00ff */
[----:B------:R-:W-:Y:S02]  /*09d0*/  @P0 IMAD.U32 R46, RZ, RZ, UR9 ;  /* 0x00000009ff2e0e24 */ /* 0x000fe4000f8e00ff */
[----:B0-----:R-:W-:-:S05]  /*09e0*/  @!P2 VIADD R43, R83, 0x4000 ;  /* 0x00004000532ba836 */ /* 0x001fca0000000000 */
[----:B------:R-:W-:Y:S01]  /*09f0*/  @!P2 LEA R42, R46, R43, 0x18 ;  /* 0x0000002b2e2aa211 */ /* 0x000fe200078ec0ff */
[----:B------:R-:W-:-:S04]  /*0a00*/  @P2 VIADD R43, R83, 0x4000 ;  /* 0x00004000532b2836 */ /* 0x000fc80000000000 */
[----:B------:R-:W-:Y:S01]  /*0a10*/  @!P2 IMAD R88, R75, 0x200, R42 ;  /* 0x000002004b58a824 */ /* 0x000fe200078e022a */
[----:B------:R-:W-:-:S03]  /*0a20*/  @P2 LEA R42, R46, R43, 0x18 ;  /* 0x0000002b2e2a2211 */ /* 0x000fc600078ec0ff */
[----:B------:R-:W-:Y:S01]  /*0a30*/  @!P2 IMAD R43, R77, 0x2000, R88 ;  /* 0x000020004d2ba824 */ /* 0x000fe200078e0258 */
[----:B------:R-:W-:Y:S01]  /*0a40*/  @!P5 STS [R80+0x1400], RZ ;  /* 0x001400ff5000d388 */ /* 0x000fe20000000800 */
[----:B------:R-:W-:Y:S02]  /*0a50*/  @P2 IMAD R88, R75, 0x200, R42 ;  /* 0x000002004b582824 */ /* 0x000fe400078e022a */
[----:B------:R-:W-:Y:S01]  /*0a60*/  @!P2 IMAD R43, R76, 0x4, R43 ;  /* 0x000000044c2ba824 */ /* 0x000fe200078e022b */
[----:B------:R-:W-:Y:S01]  /*0a70*/  @!P1 STS [R80+0x1800], RZ ;  /* 0x001800ff50009388 */ /* 0x000fe20000000800 */
[----:B------:R-:W-:-:S03]  /*0a80*/  @P2 IMAD R87, R77, 0x2000, R88 ;  /* 0x000020004d572824 */ /* 0x000fc600078e0258 */
[----:B------:R-:W-:Y:S04]  /*0a90*/  @!P0 STS [R80+0x400], RZ ;  /* 0x000400ff50008388 */ /* 0x000fe80000000800 */
[----:B------:R-:W-:Y:S04]  /*0aa0*/  @!P4 STS [R80+0x1c00], RZ ;  /* 0x001c00ff5000c388 */ /* 0x000fe80000000800 */
[----:B------:R0:W-:Y:S02]  /*0ab0*/  @P5 STS [R80+0x1400], R47 ;  /* 0x0014002f50005388 */ /* 0x0001e40000000800 */
[----:B0-----:R-:W-:-:S05]  /*0ac0*/  VIADD R47, R82, 0x30 ;  /* 0x00000030522f7836 */ /* 0x001fca0000000000 */
[----:B------:R-:W-:Y:S01]  /*0ad0*/  ISETP.GE.AND P5, PT, R47, UR5, PT ;  /* 0x000000052f007c0c */ /* 0x000fe2000bfa6270 */
[C---:B------:R-:W-:Y:S01]  /*0ae0*/  VIADD R47, R82.reuse, 0x60 ;  /* 0x00000060522f7836 */ /* 0x040fe20000000000 */
[----:B-----5:R0:W-:Y:S04]  /*0af0*/  @P1 STS [R80+0x1800], R51 ;  /* 0x0018003350001388 */ /* 0x0201e80000000800 */
[----:B--2---:R-:W-:Y:S01]  /*0b00*/  @P0 STS [R80+0x400], R49 ;  /* 0x0004003150000388 */ /* 0x004fe20000000800 */
[----:B0-----:R-:W-:-:S03]  /*0b10*/  IADD3 R51, PT, PT, R82, 0x40, RZ ;  /* 0x0000004052337810 */ /* 0x001fc60007ffe0ff */
[----:B----4-:R-:W-:Y:S04]  /*0b20*/  @P4 STS [R80+0x1c00], R85 ;  /* 0x001c005550004388 */ /* 0x010fe80000000800 */
[----:B------:R-:W-:Y:S01]  /*0b30*/  @!P2 STS [R43], R86 ;  /* 0x000000562b00a388 */ /* 0x000fe20000000800 */
[----:B------:R-:W-:Y:S01]  /*0b40*/  ISETP.GE.AND P1, PT, R51, UR5, PT ;  /* 0x0000000533007c0c */ /* 0x000fe2000bf26270 */
[----:B------:R-:W-:Y:S02]  /*0b50*/  @P2 IMAD R43, R76, 0x4, R87 ;  /* 0x000000044c2b2824 */ /* 0x000fe400078e0257 */
[C---:B------:R-:W-:Y:S02]  /*0b60*/  VIADD R87, R82.reuse, 0x50 ;  /* 0x0000005052577836 */ /* 0x040fe40000000000 */
[----:B------:R-:W-:Y:S01]  /*0b70*/  VIADD R82, R82, 0x70 ;  /* 0x0000007052527836 */ /* 0x000fe20000000000 */
[----:B------:R-:W-:Y:S02]  /*0b80*/  @!P6 STS [R43+0x40], RZ ;  /* 0x000040ff2b00e388 */ /* 0x000fe40000000800 */
[----:B------:R-:W-:-:S02]  /*0b90*/  ISETP.GE.AND P4, PT, R87, UR5, PT ;  /* 0x0000000557007c0c */ /* 0x000fc4000bf86270 */
[----:B------:R-:W-:Y:S04]  /*0ba0*/  @!P3 STS [R43+0x80], RZ ;  /* 0x000080ff2b00b388 */ /* 0x000fe80000000800 */
[----:B------:R0:W-:Y:S01]  /*0bb0*/  @P6 STS [R43+0x40], R50 ;  /* 0x000040322b006388 */ /* 0x0001e20000000800 */
[----:B------:R-:W-:-:S03]  /*0bc0*/  ISETP.GE.AND P6, PT, R47, UR5, PT ;  /* 0x000000052f007c0c */ /* 0x000fc6000bfc6270 */
[----:B------:R1:W-:Y:S01]  /*0bd0*/  @P3 STS [R43+0x80], R48 ;  /* 0x000080302b003388 */ /* 0x0003e20000000800 */
[----:B------:R-:W-:Y:S02]  /*0be0*/  ISETP.GE.AND P3, PT, R82, UR5, PT ;  /* 0x0000000552007c0c */ /* 0x000fe4000bf66270 */
[CC--:B------:R-:W-:Y:S02]  /*0bf0*/  ISETP.LT.AND P5, PT, R84.reuse, R79.reuse, !P5 ;  /* 0x0000004f5400720c */ /* 0x0c0fe40006fa1270 */
[CC--:B------:R-:W-:Y:S02]  /*0c00*/  ISETP.LT.AND P1, PT, R84.reuse, R79.reuse, !P1 ;  /* 0x0000004f5400720c */ /* 0x0c0fe40004f21270 */
[CC--:B------:R-:W-:Y:S02]  /*0c10*/  ISETP.LT.AND P4, PT, R84.reuse, R79.reuse, !P4 ;  /* 0x0000004f5400720c */ /* 0x0c0fe40006781270 */
[CC--:B------:R-:W-:Y:S02]  /*0c20*/  ISETP.LT.AND P6, PT, R84.reuse, R79.reuse, !P6 ;  /* 0x0000004f5400720c */ /* 0x0c0fe400077c1270 */
[----:B------:R-:W-:-:S05]  /*0c30*/  ISETP.LT.AND P3, PT, R84, R79, !P3 ;  /* 0x0000004f5400720c */ /* 0x000fca0005f61270 */
[----:B0-----:R-:W2:Y:S04]  /*0c40*/  @P5 LDG.E R50, desc[UR6][R44.64+0xc0] ;  /* 0x0000c0062c325981 */ /* 0x001ea8000c1e1900 */
[----:B------:R-:W3:Y:S04]  /*0c50*/  @P1 LDG.E R80, desc[UR6][R44.64+0x100] ;  /* 0x000100062c501981 */ /* 0x000ee8000c1e1900 */
[----:B------:R-:W4:Y:S04]  /*0c60*/  @P4 LDG.E R82, desc[UR6][R44.64+0x140] ;  /* 0x000140062c524981 */ /* 0x000f28000c1e1900 */
[----:B------:R-:W5:Y:S04]  /*0c70*/  @P6 LDG.E R84, desc[UR6][R44.64+0x180] ;  /* 0x000180062c546981 */ /* 0x000f68000c1e1900 */
[----:B------:R0:W5:Y:S04]  /*0c80*/  @P3 LDG.E R86, desc[UR6][R44.64+0x1c0] ;  /* 0x0001c0062c563981 */ /* 0x000168000c1e1900 */
[----:B------:R1:W-:Y:S04]  /*0c90*/  @!P5 STS [R43+0xc0], RZ ;  /* 0x0000c0ff2b00d388 */ /* 0x0003e80000000800 */
[----:B------:R1:W-:Y:S04]  /*0ca0*/  @!P1 STS [R43+0x100], RZ ;  /* 0x000100ff2b009388 */ /* 0x0003e80000000800 */
[----:B------:R1:W-:Y:S04]  /*0cb0*/  @!P4 STS [R43+0x140], RZ ;  /* 0x000140ff2b00c388 */ /* 0x0003e80000000800 */
[----:B------:R1:W-:Y:S04]  /*0cc0*/  @!P6 STS [R43+0x180], RZ ;  /* 0x000180ff2b00e388 */ /* 0x0003e80000000800 */
[----:B------:R1:W-:Y:S04]  /*0cd0*/  @!P3 STS [R43+0x1c0], RZ ;  /* 0x0001c0ff2b00b388 */ /* 0x0003e80000000800 */
[----:B------:R1:W-:Y:S01]  /*0ce0*/  @P2 STS [R43], RZ ;  /* 0x000000ff2b002388 */ /* 0x0003e20000000800 */
[----:B0-----:R-:W-:Y:S01]  /*0cf0*/  @!P0 IMAD R44, R76, 0x4, R81 ;  /* 0x000000044c2c8824 */ /* 0x001fe200078e0251 */
[----:B------:R-:W-:Y:S01]  /*0d00*/  @P0 LEA R81, R46, R83, 0x18 ;  /* 0x000000532e510211 */ /* 0x000fe200078ec0ff */
[----:B------:R-:W-:-:S04]  /*0d10*/  IMAD R42, R76, 0x4, R42 ;  /* 0x000000044c2a7824 */ /* 0x000fc800078e022a */
[----:B------:R-:W-:-:S04]  /*0d20*/  IMAD R46, R75, 0x40, R81 ;  /* 0x000000404b2e7824 */ /* 0x000fc800078e0251 */
[C---:B------:R-:W-:Y:S02]  /*0d30*/  IMAD R46, R77.reuse, 0x2000, R46 ;  /* 0x000020004d2e7824 */ /* 0x040fe400078e022e */
[----:B------:R-:W-:Y:S02]  /*0d40*/  @P0 IMAD R44, R76, 0x4, R81 ;  /* 0x000000044c2c0824 */ /* 0x000fe400078e0251 */
[----:B------:R-:W-:Y:S02]  /*0d50*/  VIADD R46, R46, 0x1000 ;  /* 0x000010002e2e7836 */ /* 0x000fe40000000000 */
[----:B------:R-:W-:Y:S01]  /*0d60*/  IMAD R87, R77, 0x2000, R42 ;  /* 0x000020004d577824 */ /* 0x000fe200078e022a */
[----:B------:R-:W-:Y:S01]  /*0d70*/  UMOV UR5, 0x100 ;  /* 0x0000010000057882 */ /* 0x000fe20000000000 */
[----:B--2---:R1:W-:Y:S04]  /*0d80*/  @P5 STS [R43+0xc0], R50 ;  /* 0x0000c0322b005388 */ /* 0x0043e80000000800 */
[----:B---3--:R1:W-:Y:S04]  /*0d90*/  @P1 STS [R43+0x100], R80 ;  /* 0x000100502b001388 */ /* 0x0083e80000000800 */
[----:B----4-:R1:W-:Y:S04]  /*0da0*/  @P4 STS [R43+0x140], R82 ;  /* 0x000140522b004388 */ /* 0x0103e80000000800 */
[----:B-----5:R1:W-:Y:S04]  /*0db0*/  @P6 STS [R43+0x180], R84 ;  /* 0x000180542b006388 */ /* 0x0203e80000000800 */
[----:B------:R1:W-:Y:S01]  /*0dc0*/  @P3 STS [R43+0x1c0], R86 ;  /* 0x0001c0562b003388 */ /* 0x0003e20000000800 */
[----:B------:R-:W-:Y:S06]  /*0dd0*/  BAR.SYNC.DEFER_BLOCKING 0x0 ;  /* 0x0000000000007b1d */ /* 0x000fec0000010000 */
.L_x_1:
[----:B-1----:R-:W-:Y:S04]  /*0de0*/  LDS R43, [R46+-0x1000] ;  /* 0xfff000002e2b7984 */ /* 0x002fe80000000800 */
[----:B------:R-:W0:Y:S04]  /*0df0*/  LDS R50, [R87+UR5+-0x100] ;  /* 0xffff000557327984 */ /* 0x000e280008000800 */
[----:B------:R-:W1:Y:S04]  /*0e00*/  LDS R80, [R87+UR5+-0xc0] ;  /* 0xffff400557507984 */ /* 0x000e680008000800 */
[----:B------:R-:W2:Y:S04]  /*0e10*/  LDS R81, [R87+UR5+-0x80] ;  /* 0xffff800557517984 */ /* 0x000ea80008000800 */
[----:B------:R-:W3:Y:S04]  /*0e20*/  LDS R82, [R87+UR5+-0x40] ;  /* 0xffffc00557527984 */ /* 0x000ee80008000800 */
[----:B------:R-:W4:Y:S04]  /*0e30*/  LDS R83, [R87+UR5] ;  /* 0x0000000557537984 */ /* 0x000f280008000800 */
[----:B------:R-:W5:Y:S04]  /*0e40*/  LDS R84, [R87+UR5+0x40] ;  /* 0x0000400557547984 */ /* 0x000f680008000800 */
[----:B------:R-:W5:Y:S04]  /*0e50*/  LDS R85, [R87+UR5+0x80] ;  /* 0x0000800557557984 */ /* 0x000f680008000800 */
[----:B------:R-:W5:Y:S01]  /*0e60*/  LDS R86, [R87+UR5+0xc0] ;  /* 0x0000c00557567984 */ /* 0x000f620008000800 */
[----:B------:R-:W-:-:S03]  /*0e70*/  UIADD3 UR5, UPT, UPT, UR5, 0x200, URZ ;  /* 0x0000020005057890 */ /* 0x000fc6000fffe0ff */
[----:B------:R-:W5:Y:S01]  /*0e80*/  LDS R45, [R46+-0xc00] ;  /* 0xfff400002e2d7984 */ /* 0x000f620000000800 */
[----:B------:R-:W-:-:S03]  /*0e90*/  UISETP.NE.AND UP0, UPT, UR5, 0x2100, UPT ;  /* 0x000021000500788c */ /* 0x000fc6000bf05270 */
[----:B------:R-:W5:Y:S01]  /*0ea0*/  LDS R47, [R46+-0x800] ;  /* 0xfff800002e2f7984 */ /* 0x000f620000000800 */
[----:B0-----:R-:W-:-:S03]  /*0eb0*/  FFMA R58, R43, R50, R58 ;  /* 0x000000322b3a7223 */ /* 0x001fc6000000003a */
[----:B------:R-:W0:Y:S01]  /*0ec0*/  LDS R49, [R46+-0x400] ;  /* 0xfffc00002e317984 */ /* 0x000e220000000800 */
[----:B-1----:R-:W-:-:S03]  /*0ed0*/  FFMA R57, R43, R80, R57 ;  /* 0x000000502b397223 */ /* 0x002fc60000000039 */
[----:B------:R-:W1:Y:S01]  /*0ee0*/  LDS R51, [R46] ;  /* 0x000000002e337984 */ /* 0x000e620000000800 */
[----:B--2---:R-:W-:-:S03]  /*0ef0*/  FFMA R56, R43, R81, R56 ;  /* 0x000000512b387223 */ /* 0x004fc60000000038 */
[----:B------:R-:W2:Y:S01]  /*0f00*/  LDS R42, [R46+0x800] ;  /* 0x000800002e2a7984 */ /* 0x000ea20000000800 */
[----:B---3--:R-:W-:-:S03]  /*0f10*/  FFMA R55, R43, R82, R55 ;  /* 0x000000522b377223 */ /* 0x008fc60000000037 */
[----:B------:R-:W-:Y:S01]  /*0f20*/  LDS R48, [R46+0xc00] ;  /* 0x000c00002e307984 */ /* 0x000fe20000000800 */
[C---:B----4-:R-:W-:Y:S01]  /*0f30*/  FFMA R54, R43.reuse, R83, R54 ;  /* 0x000000532b367223 */ /* 0x050fe20000000036 */
[C---:B-----5:R-:W-:Y:S01]  /*0f40*/  FFMA R53, R43.reuse, R84, R53 ;  /* 0x000000542b357223 */ /* 0x060fe20000000035 */
[C---:B------:R-:W-:Y:S01]  /*0f50*/  FFMA R52, R43.reuse, R85, R52 ;  /* 0x000000552b347223 */ /* 0x040fe20000000034 */
[----:B------:R-:W-:Y:S02]  /*0f60*/  FFMA R41, R43, R86, R41 ;  /* 0x000000562b297223 */ /* 0x000fe40000000029 */
[----:B------:R-:W3:Y:S01]  /*0f70*/  LDS R43, [R46+0x400] ;  /* 0x000400002e2b7984 */ /* 0x000ee20000000800 */
[C---:B------:R-:W-:Y:S01]  /*0f80*/  FFMA R40, R45.reuse, R50, R40 ;  /* 0x000000322d287223 */ /* 0x040fe20000000028 */
[C---:B------:R-:W-:Y:S01]  /*0f90*/  FFMA R39, R45.reuse, R80, R39 ;  /* 0x000000502d277223 */ /* 0x040fe20000000027 */
[C---:B------:R-:W-:Y:S01]  /*0fa0*/  FFMA R38, R45.reuse, R81, R38 ;  /* 0x000000512d267223 */ /* 0x040fe20000000026 */
[C---:B------:R-:W-:Y:S01]  /*0fb0*/  FFMA R37, R45.reuse, R82, R37 ;  /* 0x000000522d257223 */ /* 0x040fe20000000025 */
[C---:B------:R-:W-:Y:S01]  /*0fc0*/  FFMA R36, R45.reuse, R83, R36 ;  /* 0x000000532d247223 */ /* 0x040fe20000000024 */
[C---:B------:R-:W-:Y:S01]  /*0fd0*/  FFMA R35, R45.reuse, R84, R35 ;  /* 0x000000542d237223 */ /* 0x040fe20000000023 */
[C---:B------:R-:W-:Y:S01]  /*0fe0*/  FFMA R34, R45.reuse, R85, R34 ;  /* 0x000000552d227223 */ /* 0x040fe20000000022 */
[----:B------:R-:W-:Y:S01]  /*0ff0*/  FFMA R33, R45, R86, R33 ;  /* 0x000000562d217223 */ /* 0x000fe20000000021 */
        /* <DEDUP_REMOVED lines=8> */
[C---:B0-----:R-:W-:Y:S01]  /*1080*/  FFMA R24, R49.reuse, R50, R24 ;  /* 0x0000003231187223 */ /* 0x041fe20000000018 */
[C---:B------:R-:W-:Y:S01]  /*1090*/  FFMA R23, R49.reuse, R80, R23 ;  /* 0x0000005031177223 */ /* 0x040fe20000000017 */
[C---:B------:R-:W-:Y:S01]  /*10a0*/  FFMA R22, R49.reuse, R81, R22 ;  /* 0x0000005131167223 */ /* 0x040fe20000000016 */
[C---:B------:R-:W-:Y:S01]  /*10b0*/  FFMA R21, R49.reuse, R82, R21 ;  /* 0x0000005231157223 */ /* 0x040fe20000000015 */
[C---:B------:R-:W-:Y:S01]  /*10c0*/  FFMA R20, R49.reuse, R83, R20 ;  /* 0x0000005331147223 */ /* 0x040fe20000000014 */
[C---:B------:R-:W-:Y:S01]  /*10d0*/  FFMA R19, R49.reuse, R84, R19 ;  /* 0x0000005431137223 */ /* 0x040fe20000000013 */
[C---:B------:R-:W-:Y:S01]  /*10e0*/  FFMA R18, R49.reuse, R85, R18 ;  /* 0x0000005531127223 */ /* 0x040fe20000000012 */
[----:B------:R-:W-:Y:S01]  /*10f0*/  FFMA R17, R49, R86, R17 ;  /* 0x0000005631117223 */ /* 0x000fe20000000011 */
[C---:B-1----:R-:W-:Y:S01]  /*1100*/  FFMA R16, R51.reuse, R50, R16 ;  /* 0x0000003233107223 */ /* 0x042fe20000000010 */
[C---:B------:R-:W-:Y:S01]  /*1110*/  FFMA R15, R51.reuse, R80, R15 ;  /* 0x00000050330f7223 */ /* 0x040fe2000000000f */
[C---:B------:R-:W-:Y:S01]  /*1120*/  FFMA R14, R51.reuse, R81, R14 ;  /* 0x00000051330e7223 */ /* 0x040fe2000000000e */
[C---:B------:R-:W-:Y:S01]  /*1130*/  FFMA R13, R51.reuse, R82, R13 ;  /* 0x00000052330d7223 */ /* 0x040fe2000000000d */
[C---:B------:R-:W-:Y:S01]  /*1140*/  FFMA R12, R51.reuse, R83, R12 ;  /* 0x00000053330c7223 */ /* 0x040fe2000000000c */
[C---:B------:R-:W-:Y:S01]  /*1150*/  FFMA R11, R51.reuse, R84, R11 ;  /* 0x00000054330b7223 */ /* 0x040fe2000000000b */
[C---:B------:R-:W-:Y:S01]  /*1160*/  FFMA R10, R51.reuse, R85, R10 ;  /* 0x00000055330a7223 */ /* 0x040fe2000000000a */
[----:B------:R-:W-:Y:S01]  /*1170*/  FFMA R9, R51, R86, R9 ;  /* 0x0000005633097223 */ /* 0x000fe20000000009 */
[C---:B--2---:R-:W-:Y:S01]  /*1180*/  FFMA R59, R42.reuse, R50, R59 ;  /* 0x000000322a3b7223 */ /* 0x044fe2000000003b */
[C---:B------:R-:W-:Y:S01]  /*1190*/  FFMA R60, R42.reuse, R80, R60 ;  /* 0x000000502a3c7223 */ /* 0x040fe2000000003c */
[C---:B------:R-:W-:Y:S01]  /*11a0*/  FFMA R61, R42.reuse, R81, R61 ;  /* 0x000000512a3d7223 */ /* 0x040fe2000000003d */
[C---:B------:R-:W-:Y:S01]  /*11b0*/  FFMA R62, R42.reuse, R82, R62 ;  /* 0x000000522a3e7223 */ /* 0x040fe2000000003e */
[C---:B------:R-:W-:Y:S01]  /*11c0*/  FFMA R63, R42.reuse, R83, R63 ;  /* 0x000000532a3f7223 */ /* 0x040fe2000000003f */
[C---:B------:R-:W-:Y:S01]  /*11d0*/  FFMA R64, R42.reuse, R84, R64 ;  /* 0x000000542a407223 */ /* 0x040fe20000000040 */
[C---:B---3--:R-:W-:Y:S01]  /*11e0*/  FFMA R8, R43.reuse, R50, R8 ;  /* 0x000000322b087223 */ /* 0x048fe20000000008 */
[C---:B------:R-:W-:Y:S01]  /*11f0*/  FFMA R7, R43.reuse, R80, R7 ;  /* 0x000000502b077223 */ /* 0x040fe20000000007 */
[C---:B------:R-:W-:Y:S01]  /*1200*/  FFMA R6, R43.reuse, R81, R6 ;  /* 0x000000512b067223 */ /* 0x040fe20000000006 */
[C---:B------:R-:W-:Y:S01]  /*1210*/  FFMA R5, R43.reuse, R82, R5 ;  /* 0x000000522b057223 */ /* 0x040fe20000000005 */
[C---:B------:R-:W-:Y:S01]  /*1220*/  FFMA R4, R43.reuse, R83, R4 ;  /* 0x000000532b047223 */ /* 0x040fe20000000004 */
[C---:B------:R-:W-:Y:S01]  /*1230*/  FFMA R3, R43.reuse, R84, R3 ;  /* 0x000000542b037223 */ /* 0x040fe20000000003 */
[CC--:B------:R-:W-:Y:S01]  /*1240*/  FFMA R2, R43.reuse, R85.reuse, R2 ;  /* 0x000000552b027223 */ /* 0x0c0fe20000000002 */
[-C--:B------:R-:W-:Y:S01]  /*1250*/  FFMA R0, R43, R86.reuse, R0 ;  /* 0x000000562b007223 */ /* 0x080fe20000000000 */
        /* <DEDUP_REMOVED lines=10> */
[----:B------:R-:W-:Y:S01]  /*1300*/  VIADD R46, R46, 0x4 ;  /* 0x000000042e2e7836 */ /* 0x000fe20000000000 */
[----:B------:R-:W-:Y:S06]  /*1310*/  BRA.U UP0, `(.L_x_1) ;  /* 0xfffffff900b07547 */ /* 0x000fec000b83ffff */
[----:B------:R-:W-:Y:S01]  /*1320*/  UIADD3 UR4, UPT, UPT, UR4, 0x10, URZ ;  /* 0x0000001004047890 */ /* 0x000fe2000fffe0ff */
[----:B------:R-:W-:-:S05]  /*1330*/  LOP3.LUT R77, R77, 0x1, RZ, 0x3c, !PT ;  /* 0x000000014d4d7812 */ /* 0x000fca00078e3cff */
[----:B------:R-:W-:-:S13]  /*1340*/  ISETP.LE.AND P0, PT, R79, UR4, PT ;  /* 0x000000044f007c0c */ /* 0x000fda000bf03270 */
[----:B------:R-:W-:Y:S05]  /*1350*/  @!P0 BRA `(.L_x_2) ;  /* 0xffffffec00ec8947 */ /* 0x000fea000383ffff */
.L_x_0:
[----:B------:R-:W1:Y:S01]  /*1360*/  S2R R50, SR_CTAID.X ;  /* 0x0000000000327919 */ /* 0x000e620000002500 */
[----:B------:R-:W2:Y:S01]  /*1370*/  LDC.64 R42, c[0x0][0x398] ;  /* 0x0000e600ff2a7b82 */ /* 0x000ea20000000a00 */
[----:B------:R-:W1:Y:S01]  /*1380*/  S2R R47, SR_TID.X ;  /* 0x00000000002f7919 */ /* 0x000e620000002100 */
[----:B------:R-:W3:Y:S06]  /*1390*/  S2R R51, SR_CTAID.Y ;  /* 0x0000000000337919 */ /* 0x000eec0000002600 */
[----:B------:R-:W4:Y:S01]  /*13a0*/  LDC.64 R44, c[0x0][0x390] ;  /* 0x0000e400ff2c7b82 */ /* 0x000f220000000a00 */
[----:B------:R-:W3:Y:S01]  /*13b0*/  S2R R46, SR_TID.Y ;  /* 0x00000000002e7919 */ /* 0x000ee20000002200 */
[----:B-1----:R-:W-:-:S04]  /*13c0*/  LEA R50, R50, R47, 0x7 ;  /* 0x0000002f32327211 */ /* 0x002fc800078e38ff */
[CC--:B--2---:R-:W-:Y:S01]  /*13d0*/  ISETP.GE.AND P4, PT, R50.reuse, R43.reuse, PT ;  /* 0x0000002b3200720c */ /* 0x0c4fe20003f86270 */
[C---:B------:R-:W-:Y:S02]  /*13e0*/  VIADD R48, R50.reuse, 0x20 ;  /* 0x0000002032307836 */ /* 0x040fe40000000000 */
[----:B------:R-:W-:Y:S02]  /*13f0*/  VIADD R76, R50, 0x30 ;  /* 0x00000030324c7836 */ /* 0x000fe40000000000 */
[----:B---3--:R-:W-:Y:S01]  /*1400*/  IMAD R51, R51, 0x80, R46 ;  /* 0x0000008033337824 */ /* 0x008fe200078e022e */
[-C--:B------:R-:W-:Y:S01]  /*1410*/  ISETP.GE.AND P0, PT, R48, R43.reuse, PT ;  /* 0x0000002b3000720c */ /* 0x080fe20003f06270 */
[----:B------:R-:W-:Y:S01]  /*1420*/  VIADD R46, R50, 0x10 ;  /* 0x00000010322e7836 */ /* 0x000fe20000000000 */
[-C--:B------:R-:W-:Y:S01]  /*1430*/  ISETP.GE.AND P5, PT, R76, R43.reuse, PT ;  /* 0x0000002b4c00720c */ /* 0x080fe20003fa6270 */
[CC--:B------:R-:W-:Y:S01]  /*1440*/  IMAD R76, R51.reuse, R43.reuse, R50 ;  /* 0x0000002b334c7224 */ /* 0x0c0fe200078e0232 */
[CC--:B------:R-:W-:Y:S01]  /*1450*/  ISETP.LT.AND P4, PT, R51.reuse, R42.reuse, !P4 ;  /* 0x0000002a3300720c */ /* 0x0c0fe20006781270 */
[----:B------:R-:W-:Y:S01]  /*1460*/  VIADD R48, R50, 0x40 ;  /* 0x0000004032307836 */ /* 0x000fe20000000000 */
[----:B------:R-:W-:Y:S01]  /*1470*/  ISETP.GE.AND P1, PT, R46, R43, PT ;  /* 0x0000002b2e00720c */ /* 0x000fe20003f26270 */
[----:B----4-:R-:W-:Y:S01]  /*1480*/  IMAD.WIDE R46, R76, 0x4, R44 ;  /* 0x000000044c2e7825 */ /* 0x010fe200078e022c */
[----:B------:R-:W-:-:S02]  /*1490*/  ISETP.GE.OR P2, PT, R51, R42, P0 ;  /* 0x0000002a3300720c */ /* 0x000fc40000746670 */
[-C--:B------:R-:W-:Y:S01]  /*14a0*/  ISETP.GE.OR P3, PT, R51, R42.reuse, P1 ;  /* 0x0000002a3300720c */ /* 0x080fe20000f66670 */
[----:B------:R-:W-:Y:S01]  /*14b0*/  VIADD R78, R50, 0x50 ;  /* 0x00000050324e7836 */ /* 0x000fe20000000000 */
[----:B------:R-:W-:Y:S01]  /*14c0*/  P2R R75, PR, RZ, 0x2 ;  /* 0x00000002ff4b7803 */ /* 0x000fe20000000000 */
[----:B------:R-:W-:Y:S01]  /*14d0*/  IMAD R49, R43, 0x10, R76 ;  /* 0x000000102b317824 */ /* 0x000fe200078e024c */
[----:B------:R-:W-:-:S03]  /*14e0*/  ISETP.GE.OR P1, PT, R51, R42, P5 ;  /* 0x0000002a3300720c */ /* 0x000fc60002f26670 */
[----:B0-----:R-:W-:Y:S01]  /*14f0*/  @P4 STG.E desc[UR6][R46.64], R58 ;  /* 0x0000003a2e004986 */ /* 0x001fe2000c101906 */
[----:B------:R-:W-:Y:S01]  /*1500*/  ISETP.GE.AND P4, PT, R48, R43, PT ;  /* 0x0000002b3000720c */ /* 0x000fe20003f86270 */
[----:B------:R-:W-:Y:S02]  /*1510*/  VIADD R48, R50, 0x60 ;  /* 0x0000006032307836 */ /* 0x000fe40000000000 */
[----:B------:R-:W-:Y:S01]  /*1520*/  @!P2 STG.E desc[UR6][R46.64+0x80], R56 ;  /* 0x000080382e00a986 */ /* 0x000fe2000c101906 */
[----:B------:R-:W-:-:S03]  /*1530*/  ISETP.GE.OR P2, PT, R51, R42, P4 ;  /* 0x0000002a3300720c */ /* 0x000fc60002746670 */
[----:B------:R-:W-:Y:S01]  /*1540*/  @!P3 STG.E desc[UR6][R46.64+0x40], R57 ;  /* 0x000040392e00b986 */ /* 0x000fe2000c101906 */
[----:B------:R-:W-:-:S03]  /*1550*/  ISETP.GE.AND P3, PT, R78, R43, PT ;  /* 0x0000002b4e00720c */ /* 0x000fc60003f66270 */
[----:B------:R0:W-:Y:S01]  /*1560*/  @!P1 STG.E desc[UR6][R46.64+0xc0], R55 ;  /* 0x0000c0372e009986 */ /* 0x0001e2000c101906 */
[----:B------:R-:W-:-:S05]  /*1570*/  ISETP.GE.OR P1, PT, R51, R42, P3 ;  /* 0x0000002a3300720c */ /* 0x000fca0001f26670 */
[----:B------:R-:W-:Y:S01]  /*1580*/  @!P2 STG.E desc[UR6][R46.64+0x100], R54 ;  /* 0x000100362e00a986 */ /* 0x000fe2000c101906 */
[----:B------:R-:W-:Y:S01]  /*1590*/  ISETP.GE.AND P2, PT, R48, R43, PT ;  /* 0x0000002b3000720c */ /* 0x000fe20003f46270 */
[----:B------:R-:W-:Y:S02]  /*15a0*/  VIADD R48, R50, 0x70 ;  /* 0x0000007032307836 */ /* 0x000fe40000000000 */
[----:B0-----:R-:W-:-:S04]  /*15b0*/  VIADD R55, R51, 0x10 ;  /* 0x0000001033377836 */ /* 0x001fc80000000000 */
[----:B------:R-:W-:Y:S01]  /*15c0*/  @!P1 STG.E desc[UR6][R46.64+0x140], R53 ;  /* 0x000140352e009986 */ /* 0x000fe2000c101906 */
[----:B------:R-:W-:-:S13]  /*15d0*/  ISETP.GE.OR P1, PT, R51, R42, P2 ;  /* 0x0000002a3300720c */ /* 0x000fda0001726670 */
[----:B------:R-:W-:Y:S01]  /*15e0*/  @!P1 STG.E desc[UR6][R46.64+0x180], R52 ;  /* 0x000180342e009986 */ /* 0x000fe2000c101906 */
[----:B------:R-:W-:Y:S01]  /*15f0*/  ISETP.GE.AND P1, PT, R48, R43, PT ;  /* 0x0000002b3000720c */ /* 0x000fe20003f26270 */
[----:B------:R-:W-:-:S03]  /*1600*/  IMAD.WIDE R48, R49, 0x4, R44 ;  /* 0x0000000431307825 */ /* 0x000fc600078e022c */
[----:B------:R-:W-:-:S13]  /*1610*/  ISETP.GE.OR P6, PT, R51, R42, P1 ;  /* 0x0000002a3300720c */ /* 0x000fda0000fc6670 */
[----:B------:R0:W-:Y:S01]  /*1620*/  @!P6 STG.E desc[UR6][R46.64+0x1c0], R41 ;  /* 0x0001c0292e00e986 */ /* 0x0001e2000c101906 */
[----:B------:R-:W-:-:S04]  /*1630*/  ISETP.GE.AND P6, PT, R50, R43, PT ;  /* 0x0000002b3200720c */ /* 0x000fc80003fc6270 */
[----:B0-----:R-:W-:Y:S02]  /*1640*/  P2R R46, PR, RZ, 0x40 ;  /* 0x00000040ff2e7803 */ /* 0x001fe40000000000 */
[----:B------:R-:W-:Y:S02]  /*1650*/  ISETP.GE.OR P6, PT, R55, R42, P6 ;  /* 0x0000002a3700720c */ /* 0x000fe400037c6670 */
[----:B------:R-:W-:-:S11]  /*1660*/  IADD3 R41, PT, PT, R51, 0x20, RZ ;  /* 0x0000002033297810 */ /* 0x000fd60007ffe0ff */
[----:B------:R0:W-:Y:S01]  /*1670*/  @!P6 STG.E desc[UR6][R48.64], R40 ;  /* 0x000000283000e986 */ /* 0x0001e2000c101906 */
[----:B------:R-:W-:-:S04]  /*1680*/  ISETP.NE.AND P6, PT, R75, RZ, PT ;  /* 0x000000ff4b00720c */ /* 0x000fc80003fc5270 */
[----:B------:R-:W-:Y:S01]  /*1690*/  ISETP.GE.OR P6, PT, R55, R42, P6 ;  /* 0x0000002a3700720c */ /* 0x000fe200037c6670 */
[C-C-:B0-----:R-:W-:Y:S02]  /*16a0*/  IMAD R40, R43.reuse, 0x20, R76.reuse ;  /* 0x000000202b287824 */ /* 0x141fe400078e024c */
[----:B------:R-:W-:-:S10]  /*16b0*/  IMAD R76, R43, 0x40, R76 ;  /* 0x000000402b4c7824 */ /* 0x000fd400078e024c */
[----:B------:R-:W-:Y:S01]  /*16c0*/  @!P6 STG.E desc[UR6][R48.64+0x40], R39 ;  /* 0x000040273000e986 */ /* 0x000fe2000c101906 */
[----:B------:R-:W-:-:S13]  /*16d0*/  ISETP.GE.OR P6, PT, R55, R42, P0 ;  /* 0x0000002a3700720c */ /* 0x000fda00007c6670 */
[----:B------:R0:W-:Y:S01]  /*16e0*/  @!P6 STG.E desc[UR6][R48.64+0x80], R38 ;  /* 0x000080263000e986 */ /* 0x0001e2000c101906 */
[----:B------:R-:W-:Y:S01]  /*16f0*/  ISETP.GE.OR P6, PT, R55, R42, P5 ;  /* 0x0000002a3700720c */ /* 0x000fe20002fc6670 */
[----:B0-----:R-:W-:-:S12]  /*1700*/  IMAD.WIDE R38, R40, 0x4, R44 ;  /* 0x0000000428267825 */ /* 0x001fd800078e022c */
[----:B------:R-:W-:Y:S01]  /*1710*/  @!P6 STG.E desc[UR6][R48.64+0xc0], R37 ;  /* 0x0000c0253000e986 */ /* 0x000fe2000c101906 */
[----:B------:R-:W-:-:S13]  /*1720*/  ISETP.GE.OR P6, PT, R55, R42, P4 ;  /* 0x0000002a3700720c */ /* 0x000fda00027c6670 */
[----:B------:R-:W-:Y:S01]  /*1730*/  @!P6 STG.E desc[UR6][R48.64+0x100], R36 ;  /* 0x000100243000e986 */ /* 0x000fe2000c101906 */
[----:B------:R-:W-:-:S13]  /*1740*/  ISETP.GE.OR P6, PT, R55, R42, P3 ;  /* 0x0000002a3700720c */ /* 0x000fda0001fc6670 */
[----:B------:R-:W-:Y:S01]  /*1750*/  @!P6 STG.E desc[UR6][R48.64+0x140], R35 ;  /* 0x000140233000e986 */ /* 0x000fe2000c101906 */
[----:B------:R-:W-:-:S13]  /*1760*/  ISETP.GE.OR P6, PT, R55, R42, P2 ;  /* 0x0000002a3700720c */ /* 0x000fda00017c6670 */
[----:B------:R-:W-:Y:S01]  /*1770*/  @!P6 STG.E desc[UR6][R48.64+0x180], R34 ;  /* 0x000180223000e986 */ /* 0x000fe2000c101906 */
[----:B------:R-:W-:-:S13]  /*1780*/  ISETP.GE.OR P6, PT, R55, R42, P1 ;  /* 0x0000002a3700720c */ /* 0x000fda0000fc6670 */
[----:B------:R0:W-:Y:S01]  /*1790*/  @!P6 STG.E desc[UR6][R48.64+0x1c0], R33 ;  /* 0x0001c0213000e986 */ /* 0x0001e2000c101906 */
[----:B------:R-:W-:-:S04]  /*17a0*/  ISETP.GE.AND P6, PT, R50, R43, PT ;  /* 0x0000002b3200720c */ /* 0x000fc80003fc6270 */
[----:B------:R-:W-:Y:S01]  /*17b0*/  ISETP.GE.OR P6, PT, R41, R42, P6 ;  /* 0x0000002a2900720c */ /* 0x000fe200037c6670 */
[----:B0-----:R-:W-:-:S12]  /*17c0*/  VIADD R33, R51, 0x30 ;  /* 0x0000003033217836 */ /* 0x001fd80000000000 */
[----:B------:R-:W-:Y:S01]  /*17d0*/  @!P6 STG.E desc[UR6][R38.64], R32 ;  /* 0x000000202600e986 */ /* 0x000fe2000c101906 */
[----:B------:R-:W-:-:S04]  /*17e0*/  ISETP.NE.AND P6, PT, R75, RZ, PT ;  /* 0x000000ff4b00720c */ /* 0x000fc80003fc5270 */
[----:B------:R-:W-:-:S13]  /*17f0*/  ISETP.GE.OR P6, PT, R41, R42, P6 ;  /* 0x0000002a2900720c */ /* 0x000fda00037c6670 */
[----:B------:R0:W-:Y:S01]  /*1800*/  @!P6 STG.E desc[UR6][R38.64+0x40], R31 ;  /* 0x0000401f2600e986 */ /* 0x0001e2000c101906 */
[----:B------:R-:W-:Y:S01]  /*1810*/  ISETP.GE.OR P6, PT, R41, R42, P0 ;  /* 0x0000002a2900720c */ /* 0x000fe200007c6670 */
[----:B0-----:R-:W-:-:S12]  /*1820*/  IMAD R31, R43, 0x10, R40 ;  /* 0x000000102b1f7824 */ /* 0x001fd800078e0228 */
        /* <DEDUP_REMOVED lines=43> */
[----:B------:R-:W-:Y:S02]  /*1ae0*/  IMAD R76, R43, 0x20, R76 ;  /* 0x000000202b4c7824 */ /* 0x000fe400078e024c */
[----:B0-----:R-:W-:-:S10]  /*1af0*/  IMAD.WIDE R14, R15, 0x4, R44 ;  /* 0x000000040f0e7825 */ /* 0x001fd400078e022c */
        /* <DEDUP_REMOVED lines=11> */
[C---:B0-----:R-:W-:Y:S02]  /*1bb0*/  VIADD R9, R51.reuse, 0x60 ;  /* 0x0000006033097836 */ /* 0x041fe40000000000 */
[----:B------:R-:W-:-:S10]  /*1bc0*/  VIADD R51, R51, 0x70 ;  /* 0x0000007033337836 */ /* 0x000fd40000000000 */
        /* <DEDUP_REMOVED lines=8> */
[----:B------:R0:W-:Y:S01]  /*1c50*/  @!P6 STG.E desc[UR6][R14.64+0xc0], R5 ;  /* 0x0000c0050e00e986 */ /* 0x0001e2000c101906 */
[----:B------:R-:W-:-:S13]  /*1c60*/  ISETP.GE.OR P6, PT, R17, R42, P4 ;  /* 0x0000002a1100720c */ /* 0x000fda00027c6670 */
[----:B------:R0:W-:Y:S01]  /*1c70*/  @!P6 STG.E desc[UR6][R14.64+0x100], R4 ;  /* 0x000100040e00e986 */ /* 0x0001e2000c101906 */
[----:B------:R-:W-:-:S13]  /*1c80*/  ISETP.GE.OR P6, PT, R17, R42, P3 ;  /* 0x0000002a1100720c */ /* 0x000fda0001fc6670 */
[----:B------:R0:W-:Y:S01]  /*1c90*/  @!P6 STG.E desc[UR6][R14.64+0x140], R3 ;  /* 0x000140030e00e986 */ /* 0x0001e2000c101906 */
[----:B------:R-:W-:-:S13]  /*1ca0*/  ISETP.GE.OR P6, PT, R17, R42, P2 ;  /* 0x0000002a1100720c */ /* 0x000fda00017c6670 */
[----:B------:R0:W-:Y:S01]  /*1cb0*/  @!P6 STG.E desc[UR6][R14.64+0x180], R2 ;  /* 0x000180020e00e986 */ /* 0x0001e2000c101906 */
[----:B------:R-:W-:-:S13]  /*1cc0*/  ISETP.GE.OR P6, PT, R17, R42, P1 ;  /* 0x0000002a1100720c */ /* 0x000fda0000fc6670 */
[----:B------:R0:W-:Y:S01]  /*1cd0*/  @!P6 STG.E desc[UR6][R14.64+0x1c0], R0 ;  /* 0x0001c0000e00e986 */ /* 0x0001e2000c101906 */
[----:B------:R-:W-:Y:S01]  /*1ce0*/  ISETP.GE.AND P6, PT, R50, R43, PT ;  /* 0x0000002b3200720c */ /* 0x000fe20003fc6270 */
[----:B------:R-:W-:-:S03]  /*1cf0*/  IMAD R43, R43, 0x10, R76 ;  /* 0x000000102b2b7824 */ /* 0x000fc600078e024c */
[----:B------:R-:W-:Y:S01]  /*1d00*/  ISETP.GE.OR P6, PT, R9, R42, P6 ;  /* 0x0000002a0900720c */ /* 0x000fe200037c6670 */
[----:B------:R-:W-:-:S12]  /*1d10*/  IMAD.WIDE R44, R43, 0x4, R44 ;  /* 0x000000042b2c7825 */ /* 0x000fd800078e022c */
[----:B------:R0:W-:Y:S01]  /*1d20*/  @!P6 STG.E desc[UR6][R6.64], R59 ;  /* 0x0000003b0600e986 */ /* 0x0001e2000c101906 */
[----:B------:R-:W-:-:S04]  /*1d30*/  ISETP.NE.AND P6, PT, R75, RZ, PT ;  /* 0x000000ff4b00720c */ /* 0x000fc80003fc5270 */
[----:B------:R-:W-:-:S13]  /*1d40*/  ISETP.GE.OR P6, PT, R9, R42, P6 ;  /* 0x0000002a0900720c */ /* 0x000fda00037c6670 */
[----:B------:R0:W-:Y:S01]  /*1d50*/  @!P6 STG.E desc[UR6][R6.64+0x40], R60 ;  /* 0x0000403c0600e986 */ /* 0x0001e2000c101906 */
[-C--:B------:R-:W-:Y:S02]  /*1d60*/  ISETP.GE.OR P6, PT, R9, R42.reuse, P0 ;  /* 0x0000002a0900720c */ /* 0x080fe400007c6670 */
[----:B------:R-:W-:-:S11]  /*1d70*/  ISETP.GE.OR P0, PT, R51, R42, P0 ;  /* 0x0000002a3300720c */ /* 0x000fd60000706670 */
        /* <DEDUP_REMOVED lines=16> */
[----:B------:R-:W-:-:S03]  /*1e80*/  ISETP.NE.AND P6, PT, R46, RZ, PT ;  /* 0x000000ff2e00720c */ /* 0x000fc60003fc5270 */
[----:B------:R0:W-:Y:S01]  /*1e90*/  @!P0 STG.E desc[UR6][R44.64+0x80], R69 ;  /* 0x000080452c008986 */ /* 0x0001e2000c101906 */
[----:B------:R-:W-:-:S03]  /*1ea0*/  ISETP.GE.OR P6, PT, R51, R42, P6 ;  /* 0x0000002a3300720c */ /* 0x000fc600037c6670 */
[----:B------:R0:W-:Y:S04]  /*1eb0*/  @!P5 STG.E desc[UR6][R44.64+0xc0], R70 ;  /* 0x0000c0462c00d986 */ /* 0x0001e8000c101906 */
[----:B------:R0:W-:Y:S04]  /*1ec0*/  @!P4 STG.E desc[UR6][R44.64+0x100], R71 ;  /* 0x000100472c00c986 */ /* 0x0001e8000c101906 */
[----:B------:R0:W-:Y:S04]  /*1ed0*/  @!P3 STG.E desc[UR6][R44.64+0x140], R72 ;  /* 0x000140482c00b986 */ /* 0x0001e8000c101906 */
[----:B------:R0:W-:Y:S01]  /*1ee0*/  @!P6 STG.E desc[UR6][R44.64], R67 ;  /* 0x000000432c00e986 */ /* 0x0001e2000c101906 */
[----:B------:R-:W-:-:S03]  /*1ef0*/  ISETP.NE.AND P6, PT, R75, RZ, PT ;  /* 0x000000ff4b00720c */ /* 0x000fc60003fc5270 */
[----:B------:R0:W-:Y:S01]  /*1f00*/  @!P2 STG.E desc[UR6][R44.64+0x180], R73 ;  /* 0x000180492c00a986 */ /* 0x0001e2000c101906 */
[----:B------:R-:W-:-:S13]  /*1f10*/  ISETP.GE.OR P6, PT, R51, R42, P6 ;  /* 0x0000002a3300720c */ /* 0x000fda00037c6670 */
[----:B------:R0:W-:Y:S01]  /*1f20*/  @!P6 STG.E desc[UR6][R44.64+0x40], R68 ;  /* 0x000040442c00e986 */ /* 0x0001e2000c101906 */
[----:B------:R-:W-:Y:S05]  /*1f30*/  @P1 EXIT ;  /* 0x000000000000194d */ /* 0x000fea0003800000 */
[----:B------:R-:W-:Y:S01]  /*1f40*/  STG.E desc[UR6][R44.64+0x1c0], R74 ;  /* 0x0001c04a2c007986 */ /* 0x000fe2000c101906 */
[----:B------:R-:W-:Y:S05]  /*1f50*/  EXIT ;  /* 0x000000000000794d */ /* 0x000fea0003800000 */
.L_x_3:
[----:B------:R-:W-:-:S00]  /*1f60*/  BRA `(.L_x_3) ;  /* 0xfffffffc00fc7947 */ /* 0x000fc0000383ffff */
[----:B------:R-:W-:-:S00]  /*1f70*/  NOP ;  /* 0x0000000000007918 */ /* 0x000fc00000000000 */
        /* <DEDUP_REMOVED lines=8> */
.L_x_5:


//--------------------- .text._Z6warmupv          --------------------------
	.section	.text._Z6warmupv,"ax",@progbits
	.align	128
        .global         _Z6warmupv
        .type           _Z6warmupv,@function
        .size           _Z6warmupv,(.L_x_6 - _Z6warmupv)
        .other          _Z6warmupv,@"STO_CUDA_ENTRY STV_DEFAULT"
_Z6warmupv:
.text._Z6warmupv:
[----:B------:R-:W-:Y:S01]  /*0000*/  LDC R1, c[0x0][0x37c] ;  /* 0x0000df00ff017b82 */ /* 0x000fe20000000800 */
[----:B------:R-:W-:Y:S05]  /*0010*/  EXIT ;  /* 0x000000000000794d */ /* 0x000fea0003800000 */
.L_x_4:
        /* <DEDUP_REMOVED lines=14> */
.L_x_6:


//--------------------- .nv.shared._Z6matmulPKfS0_Pfiii --------------------------
	.section	.nv.shared._Z6matmulPKfS0_Pfiii,"aw",@nobits
	.sectionflags	@""
	.align	4
.nv.shared._Z6matmulPKfS0_Pfiii:
	.zero		33792


//--------------------- .nv.shared.reserved.0     --------------------------
	.section	.nv.shared.reserved.0,"aw",@nobits
	.weak		__nv_reservedSMEM_offset_0_alias
	.size		__nv_reservedSMEM_offset_0_alias, 0, 64
	.other		__nv_reservedSMEM_offset_0_alias,@"STO_CUDA_RESERVED_SHARED STV_DEFAULT"
__nv_reservedSMEM_offset_0_alias:
	.zero		0
	.zero		64


//--------------------- .nv.constant0._Z6matmulPKfS0_Pfiii --------------------------
	.section	.nv.constant0._Z6matmulPKfS0_Pfiii,"a",@progbits
	.sectionflags	@""
	.align	4
.nv.constant0._Z6matmulPKfS0_Pfiii:
	.zero		932


//--------------------- .nv.constant0._Z6warmupv  --------------------------
	.section	.nv.constant0._Z6warmupv,"a",@progbits
	.sectionflags	@""
	.align	4
.nv.constant0._Z6warmupv:
	.zero		896


//--------------------- SYMBOLS --------------------------

	.type		.nv.reservedSmem.offset0,@object
	.size		.nv.reservedSmem.offset0,0x4
	.type		.nv.reservedSmem.cap,@object
	.size		.nv.reservedSmem.cap,0x4
